//
// Generated by NVIDIA NVVM Compiler
//
// Compiler Build ID: CL-36424714
// Cuda compilation tools, release 13.0, V13.0.88
// Based on NVVM 20.0.0
//

.version 9.0
.target sm_100
.address_size 64

	// .globl	_Z31convolutionKernelWithoutPaddingPKfS0_Pfii
.global .align 1 .b8 _ZN34_INTERNAL_ca8d7f73_4_k_cu_fb9087674cuda3std3__45__cpo5beginE[1];
.global .align 1 .b8 _ZN34_INTERNAL_ca8d7f73_4_k_cu_fb9087674cuda3std3__45__cpo3endE[1];
.global .align 1 .b8 _ZN34_INTERNAL_ca8d7f73_4_k_cu_fb9087674cuda3std3__45__cpo6cbeginE[1];
.global .align 1 .b8 _ZN34_INTERNAL_ca8d7f73_4_k_cu_fb9087674cuda3std3__45__cpo4cendE[1];
.global .align 1 .b8 _ZN34_INTERNAL_ca8d7f73_4_k_cu_fb9087674cuda3std3__45__cpo6rbeginE[1];
.global .align 1 .b8 _ZN34_INTERNAL_ca8d7f73_4_k_cu_fb9087674cuda3std3__45__cpo4rendE[1];
.global .align 1 .b8 _ZN34_INTERNAL_ca8d7f73_4_k_cu_fb9087674cuda3std3__45__cpo7crbeginE[1];
.global .align 1 .b8 _ZN34_INTERNAL_ca8d7f73_4_k_cu_fb9087674cuda3std3__45__cpo5crendE[1];
.global .align 1 .b8 _ZN34_INTERNAL_ca8d7f73_4_k_cu_fb9087674cuda3std3__436_GLOBAL__N__ca8d7f73_4_k_cu_fb9087676ignoreE[1];
.global .align 1 .b8 _ZN34_INTERNAL_ca8d7f73_4_k_cu_fb9087674cuda3std3__419piecewise_constructE[1];
.global .align 1 .b8 _ZN34_INTERNAL_ca8d7f73_4_k_cu_fb9087674cuda3std3__48in_placeE[1];
.global .align 1 .b8 _ZN34_INTERNAL_ca8d7f73_4_k_cu_fb9087674cuda3std3__420unreachable_sentinelE[1];
.global .align 1 .b8 _ZN34_INTERNAL_ca8d7f73_4_k_cu_fb9087674cuda3std3__47nulloptE[1];
.global .align 1 .b8 _ZN34_INTERNAL_ca8d7f73_4_k_cu_fb9087674cuda3std3__48unexpectE[1];
.global .align 1 .b8 _ZN34_INTERNAL_ca8d7f73_4_k_cu_fb9087674cuda3std6ranges3__45__cpo4swapE[1];
.global .align 1 .b8 _ZN34_INTERNAL_ca8d7f73_4_k_cu_fb9087674cuda3std6ranges3__45__cpo9iter_moveE[1];
.global .align 1 .b8 _ZN34_INTERNAL_ca8d7f73_4_k_cu_fb9087674cuda3std6ranges3__45__cpo5beginE[1];
.global .align 1 .b8 _ZN34_INTERNAL_ca8d7f73_4_k_cu_fb9087674cuda3std6ranges3__45__cpo3endE[1];
.global .align 1 .b8 _ZN34_INTERNAL_ca8d7f73_4_k_cu_fb9087674cuda3std6ranges3__45__cpo6cbeginE[1];
.global .align 1 .b8 _ZN34_INTERNAL_ca8d7f73_4_k_cu_fb9087674cuda3std6ranges3__45__cpo4cendE[1];
.global .align 1 .b8 _ZN34_INTERNAL_ca8d7f73_4_k_cu_fb9087674cuda3std6ranges3__45__cpo7advanceE[1];
.global .align 1 .b8 _ZN34_INTERNAL_ca8d7f73_4_k_cu_fb9087674cuda3std6ranges3__45__cpo9iter_swapE[1];
.global .align 1 .b8 _ZN34_INTERNAL_ca8d7f73_4_k_cu_fb9087674cuda3std6ranges3__45__cpo4nextE[1];
.global .align 1 .b8 _ZN34_INTERNAL_ca8d7f73_4_k_cu_fb9087674cuda3std6ranges3__45__cpo4prevE[1];
.global .align 1 .b8 _ZN34_INTERNAL_ca8d7f73_4_k_cu_fb9087674cuda3std6ranges3__45__cpo4dataE[1];
.global .align 1 .b8 _ZN34_INTERNAL_ca8d7f73_4_k_cu_fb9087674cuda3std6ranges3__45__cpo5cdataE[1];
.global .align 1 .b8 _ZN34_INTERNAL_ca8d7f73_4_k_cu_fb9087674cuda3std6ranges3__45__cpo4sizeE[1];
.global .align 1 .b8 _ZN34_INTERNAL_ca8d7f73_4_k_cu_fb9087674cuda3std6ranges3__45__cpo5ssizeE[1];
.global .align 1 .b8 _ZN34_INTERNAL_ca8d7f73_4_k_cu_fb9087674cuda3std6ranges3__45__cpo8distanceE[1];
.global .align 1 .b8 _ZN34_INTERNAL_ca8d7f73_4_k_cu_fb9087676thrust24THRUST_300001_SM_1000_NS8cuda_cub3parE[1];
.global .align 1 .b8 _ZN34_INTERNAL_ca8d7f73_4_k_cu_fb9087676thrust24THRUST_300001_SM_1000_NS8cuda_cub10par_nosyncE[1];
.global .align 1 .b8 _ZN34_INTERNAL_ca8d7f73_4_k_cu_fb9087676thrust24THRUST_300001_SM_1000_NS6system6detail10sequential3seqE[1];
.global .align 1 .b8 _ZN34_INTERNAL_ca8d7f73_4_k_cu_fb9087676thrust24THRUST_300001_SM_1000_NS6system3cpp3parE[1];
.global .align 1 .b8 _ZN34_INTERNAL_ca8d7f73_4_k_cu_fb9087676thrust24THRUST_300001_SM_1000_NS12placeholders2_1E[1];
.global .align 1 .b8 _ZN34_INTERNAL_ca8d7f73_4_k_cu_fb9087676thrust24THRUST_300001_SM_1000_NS12placeholders2_2E[1];
.global .align 1 .b8 _ZN34_INTERNAL_ca8d7f73_4_k_cu_fb9087676thrust24THRUST_300001_SM_1000_NS12placeholders2_3E[1];
.global .align 1 .b8 _ZN34_INTERNAL_ca8d7f73_4_k_cu_fb9087676thrust24THRUST_300001_SM_1000_NS12placeholders2_4E[1];
.global .align 1 .b8 _ZN34_INTERNAL_ca8d7f73_4_k_cu_fb9087676thrust24THRUST_300001_SM_1000_NS12placeholders2_5E[1];
.global .align 1 .b8 _ZN34_INTERNAL_ca8d7f73_4_k_cu_fb9087676thrust24THRUST_300001_SM_1000_NS12placeholders2_6E[1];
.global .align 1 .b8 _ZN34_INTERNAL_ca8d7f73_4_k_cu_fb9087676thrust24THRUST_300001_SM_1000_NS12placeholders2_7E[1];
.global .align 1 .b8 _ZN34_INTERNAL_ca8d7f73_4_k_cu_fb9087676thrust24THRUST_300001_SM_1000_NS12placeholders2_8E[1];
.global .align 1 .b8 _ZN34_INTERNAL_ca8d7f73_4_k_cu_fb9087676thrust24THRUST_300001_SM_1000_NS12placeholders2_9E[1];
.global .align 1 .b8 _ZN34_INTERNAL_ca8d7f73_4_k_cu_fb9087676thrust24THRUST_300001_SM_1000_NS12placeholders3_10E[1];
.global .align 1 .b8 _ZN34_INTERNAL_ca8d7f73_4_k_cu_fb9087676thrust24THRUST_300001_SM_1000_NS3seqE[1];
.global .align 1 .b8 _ZN34_INTERNAL_ca8d7f73_4_k_cu_fb9087676thrust24THRUST_300001_SM_1000_NS6deviceE[1];
.extern .shared .align 16 .b8 temp[];

.visible .entry _Z31convolutionKernelWithoutPaddingPKfS0_Pfii(
	.param .u64 .ptr .align 1 _Z31convolutionKernelWithoutPaddingPKfS0_Pfii_param_0,
	.param .u64 .ptr .align 1 _Z31convolutionKernelWithoutPaddingPKfS0_Pfii_param_1,
	.param .u64 .ptr .align 1 _Z31convolutionKernelWithoutPaddingPKfS0_Pfii_param_2,
	.param .u32 _Z31convolutionKernelWithoutPaddingPKfS0_Pfii_param_3,
	.param .u32 _Z31convolutionKernelWithoutPaddingPKfS0_Pfii_param_4
)
{
	.reg .pred 	%p<13>;
	.reg .b32 	%r<52>;
	.reg .b32 	%f<119>;
	.reg .b64 	%rd<45>;

	ld.param.u64 	%rd10, [_Z31convolutionKernelWithoutPaddingPKfS0_Pfii_param_0];
	ld.param.u64 	%rd11, [_Z31convolutionKernelWithoutPaddingPKfS0_Pfii_param_1];
	ld.param.u64 	%rd9, [_Z31convolutionKernelWithoutPaddingPKfS0_Pfii_param_2];
	ld.param.u32 	%r22, [_Z31convolutionKernelWithoutPaddingPKfS0_Pfii_param_3];
	ld.param.u32 	%r23, [_Z31convolutionKernelWithoutPaddingPKfS0_Pfii_param_4];
	cvta.to.global.u64 	%rd1, %rd11;
	cvta.to.global.u64 	%rd2, %rd10;
	mov.u32 	%r24, %ctaid.x;
	mov.u32 	%r25, %ntid.x;
	mov.u32 	%r26, %tid.x;
	mad.lo.s32 	%r1, %r24, %r25, %r26;
	mov.u32 	%r27, %ctaid.y;
	mov.u32 	%r28, %ntid.y;
	mov.u32 	%r29, %tid.y;
	mad.lo.s32 	%r30, %r27, %r28, %r29;
	sub.s32 	%r31, %r22, %r23;
	max.s32 	%r32, %r1, %r30;
	setp.gt.s32 	%p1, %r32, %r31;
	@%p1 bra 	$L__BB0_18;
	setp.lt.s32 	%p2, %r23, 1;
	mov.f32 	%f117, 0f00000000;
	@%p2 bra 	$L__BB0_17;
	and.b32  	%r4, %r23, 15;
	and.b32  	%r5, %r23, 7;
	and.b32  	%r6, %r23, 2147483632;
	and.b32  	%r7, %r23, 3;
	neg.s32 	%r8, %r6;
	add.s64 	%rd3, %rd2, 32;
	mov.f32 	%f117, 0f00000000;
	mov.b32 	%r46, 0;
$L__BB0_3:
	setp.lt.u32 	%p3, %r23, 16;
	add.s32 	%r35, %r46, %r30;
	mad.lo.s32 	%r10, %r35, %r22, %r1;
	mul.lo.s32 	%r11, %r46, %r23;
	mov.b32 	%r50, 0;
	@%p3 bra 	$L__BB0_6;
	mul.wide.u32 	%rd12, %r11, 4;
	add.s64 	%rd13, %rd1, %rd12;
	add.s64 	%rd44, %rd13, 32;
	mov.u32 	%r47, %r10;
	mov.u32 	%r48, %r8;
$L__BB0_5:
	.pragma "nounroll";
	mul.wide.s32 	%rd14, %r47, 4;
	add.s64 	%rd15, %rd3, %rd14;
	ld.global.f32 	%f20, [%rd15+-32];
	ld.global.f32 	%f21, [%rd44+-32];
	fma.rn.f32 	%f22, %f20, %f21, %f117;
	ld.global.f32 	%f23, [%rd15+-28];
	ld.global.f32 	%f24, [%rd44+-28];
	fma.rn.f32 	%f25, %f23, %f24, %f22;
	ld.global.f32 	%f26, [%rd15+-24];
	ld.global.f32 	%f27, [%rd44+-24];
	fma.rn.f32 	%f28, %f26, %f27, %f25;
	ld.global.f32 	%f29, [%rd15+-20];
	ld.global.f32 	%f30, [%rd44+-20];
	fma.rn.f32 	%f31, %f29, %f30, %f28;
	ld.global.f32 	%f32, [%rd15+-16];
	ld.global.f32 	%f33, [%rd44+-16];
	fma.rn.f32 	%f34, %f32, %f33, %f31;
	ld.global.f32 	%f35, [%rd15+-12];
	ld.global.f32 	%f36, [%rd44+-12];
	fma.rn.f32 	%f37, %f35, %f36, %f34;
	ld.global.f32 	%f38, [%rd15+-8];
	ld.global.f32 	%f39, [%rd44+-8];
	fma.rn.f32 	%f40, %f38, %f39, %f37;
	ld.global.f32 	%f41, [%rd15+-4];
	ld.global.f32 	%f42, [%rd44+-4];
	fma.rn.f32 	%f43, %f41, %f42, %f40;
	ld.global.f32 	%f44, [%rd15];
	ld.global.f32 	%f45, [%rd44];
	fma.rn.f32 	%f46, %f44, %f45, %f43;
	ld.global.f32 	%f47, [%rd15+4];
	ld.global.f32 	%f48, [%rd44+4];
	fma.rn.f32 	%f49, %f47, %f48, %f46;
	ld.global.f32 	%f50, [%rd15+8];
	ld.global.f32 	%f51, [%rd44+8];
	fma.rn.f32 	%f52, %f50, %f51, %f49;
	ld.global.f32 	%f53, [%rd15+12];
	ld.global.f32 	%f54, [%rd44+12];
	fma.rn.f32 	%f55, %f53, %f54, %f52;
	ld.global.f32 	%f56, [%rd15+16];
	ld.global.f32 	%f57, [%rd44+16];
	fma.rn.f32 	%f58, %f56, %f57, %f55;
	ld.global.f32 	%f59, [%rd15+20];
	ld.global.f32 	%f60, [%rd44+20];
	fma.rn.f32 	%f61, %f59, %f60, %f58;
	ld.global.f32 	%f62, [%rd15+24];
	ld.global.f32 	%f63, [%rd44+24];
	fma.rn.f32 	%f64, %f62, %f63, %f61;
	ld.global.f32 	%f65, [%rd15+28];
	ld.global.f32 	%f66, [%rd44+28];
	fma.rn.f32 	%f117, %f65, %f66, %f64;
	add.s32 	%r48, %r48, 16;
	add.s32 	%r47, %r47, 16;
	add.s64 	%rd44, %rd44, 64;
	setp.ne.s32 	%p4, %r48, 0;
	mov.u32 	%r50, %r6;
	@%p4 bra 	$L__BB0_5;
$L__BB0_6:
	setp.eq.s32 	%p5, %r4, 0;
	@%p5 bra 	$L__BB0_16;
	add.s32 	%r36, %r4, -1;
	setp.lt.u32 	%p6, %r36, 7;
	@%p6 bra 	$L__BB0_9;
	add.s32 	%r37, %r10, %r50;
	mul.wide.s32 	%rd16, %r37, 4;
	add.s64 	%rd17, %rd2, %rd16;
	ld.global.f32 	%f68, [%rd17];
	add.s32 	%r38, %r50, %r11;
	mul.wide.u32 	%rd18, %r38, 4;
	add.s64 	%rd19, %rd1, %rd18;
	ld.global.f32 	%f69, [%rd19];
	fma.rn.f32 	%f70, %f68, %f69, %f117;
	ld.global.f32 	%f71, [%rd17+4];
	cvt.u64.u32 	%rd20, %r11;
	cvt.u64.u32 	%rd21, %r50;
	add.s64 	%rd22, %rd21, %rd20;
	shl.b64 	%rd23, %rd22, 2;
	add.s64 	%rd24, %rd1, %rd23;
	ld.global.f32 	%f72, [%rd24+4];
	fma.rn.f32 	%f73, %f71, %f72, %f70;
	ld.global.f32 	%f74, [%rd17+8];
	ld.global.f32 	%f75, [%rd24+8];
	fma.rn.f32 	%f76, %f74, %f75, %f73;
	ld.global.f32 	%f77, [%rd17+12];
	ld.global.f32 	%f78, [%rd24+12];
	fma.rn.f32 	%f79, %f77, %f78, %f76;
	ld.global.f32 	%f80, [%rd17+16];
	ld.global.f32 	%f81, [%rd24+16];
	fma.rn.f32 	%f82, %f80, %f81, %f79;
	ld.global.f32 	%f83, [%rd17+20];
	ld.global.f32 	%f84, [%rd24+20];
	fma.rn.f32 	%f85, %f83, %f84, %f82;
	ld.global.f32 	%f86, [%rd17+24];
	ld.global.f32 	%f87, [%rd24+24];
	fma.rn.f32 	%f88, %f86, %f87, %f85;
	ld.global.f32 	%f89, [%rd17+28];
	ld.global.f32 	%f90, [%rd24+28];
	fma.rn.f32 	%f117, %f89, %f90, %f88;
	add.s32 	%r50, %r50, 8;
$L__BB0_9:
	setp.eq.s32 	%p7, %r5, 0;
	@%p7 bra 	$L__BB0_16;
	add.s32 	%r39, %r5, -1;
	setp.lt.u32 	%p8, %r39, 3;
	@%p8 bra 	$L__BB0_12;
	add.s32 	%r40, %r10, %r50;
	mul.wide.s32 	%rd25, %r40, 4;
	add.s64 	%rd26, %rd2, %rd25;
	ld.global.f32 	%f92, [%rd26];
	add.s32 	%r41, %r50, %r11;
	mul.wide.u32 	%rd27, %r41, 4;
	add.s64 	%rd28, %rd1, %rd27;
	ld.global.f32 	%f93, [%rd28];
	fma.rn.f32 	%f94, %f92, %f93, %f117;
	ld.global.f32 	%f95, [%rd26+4];
	cvt.u64.u32 	%rd29, %r11;
	cvt.u64.u32 	%rd30, %r50;
	add.s64 	%rd31, %rd30, %rd29;
	shl.b64 	%rd32, %rd31, 2;
	add.s64 	%rd33, %rd1, %rd32;
	ld.global.f32 	%f96, [%rd33+4];
	fma.rn.f32 	%f97, %f95, %f96, %f94;
	ld.global.f32 	%f98, [%rd26+8];
	ld.global.f32 	%f99, [%rd33+8];
	fma.rn.f32 	%f100, %f98, %f99, %f97;
	ld.global.f32 	%f101, [%rd26+12];
	ld.global.f32 	%f102, [%rd33+12];
	fma.rn.f32 	%f117, %f101, %f102, %f100;
	add.s32 	%r50, %r50, 4;
$L__BB0_12:
	setp.eq.s32 	%p9, %r7, 0;
	@%p9 bra 	$L__BB0_16;
	setp.eq.s32 	%p10, %r7, 1;
	add.s32 	%r42, %r10, %r50;
	mul.wide.s32 	%rd34, %r42, 4;
	add.s64 	%rd7, %rd2, %rd34;
	ld.global.f32 	%f103, [%rd7];
	add.s32 	%r43, %r50, %r11;
	mul.wide.u32 	%rd35, %r43, 4;
	add.s64 	%rd36, %rd1, %rd35;
	ld.global.f32 	%f104, [%rd36];
	fma.rn.f32 	%f117, %f103, %f104, %f117;
	@%p10 bra 	$L__BB0_16;
	setp.eq.s32 	%p11, %r7, 2;
	ld.global.f32 	%f105, [%rd7+4];
	cvt.u64.u32 	%rd37, %r11;
	cvt.u64.u32 	%rd38, %r50;
	add.s64 	%rd39, %rd38, %rd37;
	shl.b64 	%rd40, %rd39, 2;
	add.s64 	%rd8, %rd1, %rd40;
	ld.global.f32 	%f106, [%rd8+4];
	fma.rn.f32 	%f117, %f105, %f106, %f117;
	@%p11 bra 	$L__BB0_16;
	ld.global.f32 	%f107, [%rd7+8];
	ld.global.f32 	%f108, [%rd8+8];
	fma.rn.f32 	%f117, %f107, %f108, %f117;
$L__BB0_16:
	add.s32 	%r46, %r46, 1;
	setp.ne.s32 	%p12, %r46, %r23;
	@%p12 bra 	$L__BB0_3;
$L__BB0_17:
	mad.lo.s32 	%r44, %r30, %r31, %r30;
	add.s32 	%r45, %r44, %r1;
	cvta.to.global.u64 	%rd41, %rd9;
	mul.wide.s32 	%rd42, %r45, 4;
	add.s64 	%rd43, %rd41, %rd42;
	st.global.f32 	[%rd43], %f117;
$L__BB0_18:
	ret;

}
	// .globl	_Z28convolutionKernelWithPaddingPKfS0_Pfii
.visible .entry _Z28convolutionKernelWithPaddingPKfS0_Pfii(
	.param .u64 .ptr .align 1 _Z28convolutionKernelWithPaddingPKfS0_Pfii_param_0,
	.param .u64 .ptr .align 1 _Z28convolutionKernelWithPaddingPKfS0_Pfii_param_1,
	.param .u64 .ptr .align 1 _Z28convolutionKernelWithPaddingPKfS0_Pfii_param_2,
	.param .u32 _Z28convolutionKernelWithPaddingPKfS0_Pfii_param_3,
	.param .u32 _Z28convolutionKernelWithPaddingPKfS0_Pfii_param_4
)
{
	.reg .pred 	%p<89>;
	.reg .b32 	%r<66>;
	.reg .b32 	%f<99>;
	.reg .b64 	%rd<55>;

	ld.param.u64 	%rd8, [_Z28convolutionKernelWithPaddingPKfS0_Pfii_param_0];
	ld.param.u64 	%rd9, [_Z28convolutionKernelWithPaddingPKfS0_Pfii_param_1];
	ld.param.u64 	%rd7, [_Z28convolutionKernelWithPaddingPKfS0_Pfii_param_2];
	ld.param.u32 	%r27, [_Z28convolutionKernelWithPaddingPKfS0_Pfii_param_3];
	ld.param.u32 	%r26, [_Z28convolutionKernelWithPaddingPKfS0_Pfii_param_4];
	cvta.to.global.u64 	%rd1, %rd9;
	cvta.to.global.u64 	%rd2, %rd8;
	mov.u32 	%r28, %ctaid.x;
	mov.u32 	%r29, %ntid.x;
	mov.u32 	%r30, %tid.x;
	mad.lo.s32 	%r1, %r28, %r29, %r30;
	mov.u32 	%r31, %ctaid.y;
	mov.u32 	%r32, %ntid.y;
	mov.u32 	%r33, %tid.y;
	mad.lo.s32 	%r34, %r31, %r32, %r33;
	max.s32 	%r35, %r1, %r34;
	setp.ge.s32 	%p2, %r35, %r27;
	@%p2 bra 	$L__BB1_45;
	setp.lt.s32 	%p3, %r26, 1;
	mov.f32 	%f77, 0f00000000;
	@%p3 bra 	$L__BB1_44;
	shr.u32 	%r37, %r26, 1;
	sub.s32 	%r3, %r1, %r37;
	sub.s32 	%r4, %r34, %r37;
	and.b32  	%r5, %r26, 7;
	add.s32 	%r6, %r5, -1;
	and.b32  	%r7, %r26, 3;
	and.b32  	%r8, %r26, 2147483640;
	and.b32  	%r9, %r26, 1;
	mov.f32 	%f77, 0f00000000;
	mov.b32 	%r61, 0;
$L__BB1_3:
	setp.lt.u32 	%p4, %r26, 8;
	add.s32 	%r39, %r4, %r61;
	setp.gt.s32 	%p5, %r39, -1;
	setp.lt.s32 	%p6, %r39, %r27;
	and.pred  	%p1, %p5, %p6;
	mul.lo.s32 	%r11, %r39, %r27;
	mul.lo.s32 	%r12, %r61, %r26;
	mov.b32 	%r64, 0;
	@%p4 bra 	$L__BB1_22;
	mov.b32 	%r62, 0;
	cvt.s64.s32 	%rd14, %r11;
	cvt.u64.u32 	%rd18, %r12;
$L__BB1_5:
	.pragma "nounroll";
	add.s32 	%r14, %r3, %r62;
	setp.gt.s32 	%p7, %r14, -1;
	setp.lt.s32 	%p8, %r14, %r27;
	and.pred  	%p9, %p7, %p8;
	and.pred  	%p10, %p9, %p1;
	not.pred 	%p11, %p10;
	@%p11 bra 	$L__BB1_7;
	add.s32 	%r41, %r14, %r11;
	mul.wide.s32 	%rd10, %r41, 4;
	add.s64 	%rd11, %rd2, %rd10;
	ld.global.f32 	%f43, [%rd11];
	add.s32 	%r42, %r62, %r12;
	mul.wide.u32 	%rd12, %r42, 4;
	add.s64 	%rd13, %rd1, %rd12;
	ld.global.f32 	%f44, [%rd13];
	fma.rn.f32 	%f77, %f43, %f44, %f77;
$L__BB1_7:
	add.s32 	%r43, %r14, 1;
	setp.gt.s32 	%p12, %r43, -1;
	setp.lt.s32 	%p13, %r43, %r27;
	and.pred  	%p14, %p12, %p13;
	and.pred  	%p15, %p14, %p1;
	cvt.s64.s32 	%rd15, %r14;
	add.s64 	%rd16, %rd15, %rd14;
	shl.b64 	%rd17, %rd16, 2;
	add.s64 	%rd3, %rd2, %rd17;
	cvt.u64.u32 	%rd19, %r62;
	add.s64 	%rd20, %rd19, %rd18;
	shl.b64 	%rd21, %rd20, 2;
	add.s64 	%rd4, %rd1, %rd21;
	not.pred 	%p16, %p15;
	@%p16 bra 	$L__BB1_9;
	ld.global.f32 	%f45, [%rd3+4];
	ld.global.f32 	%f46, [%rd4+4];
	fma.rn.f32 	%f77, %f45, %f46, %f77;
$L__BB1_9:
	add.s32 	%r44, %r14, 2;
	setp.gt.s32 	%p17, %r44, -1;
	setp.lt.s32 	%p18, %r44, %r27;
	and.pred  	%p19, %p17, %p18;
	and.pred  	%p20, %p19, %p1;
	not.pred 	%p21, %p20;
	@%p21 bra 	$L__BB1_11;
	ld.global.f32 	%f47, [%rd3+8];
	ld.global.f32 	%f48, [%rd4+8];
	fma.rn.f32 	%f77, %f47, %f48, %f77;
$L__BB1_11:
	add.s32 	%r45, %r14, 3;
	setp.gt.s32 	%p22, %r45, -1;
	setp.lt.s32 	%p23, %r45, %r27;
	and.pred  	%p24, %p22, %p23;
	and.pred  	%p25, %p24, %p1;
	not.pred 	%p26, %p25;
	@%p26 bra 	$L__BB1_13;
	ld.global.f32 	%f49, [%rd3+12];
	ld.global.f32 	%f50, [%rd4+12];
	fma.rn.f32 	%f77, %f49, %f50, %f77;
$L__BB1_13:
	add.s32 	%r46, %r14, 4;
	setp.gt.s32 	%p27, %r46, -1;
	setp.lt.s32 	%p28, %r46, %r27;
	and.pred  	%p29, %p27, %p28;
	and.pred  	%p30, %p29, %p1;
	not.pred 	%p31, %p30;
	@%p31 bra 	$L__BB1_15;
	ld.global.f32 	%f51, [%rd3+16];
	ld.global.f32 	%f52, [%rd4+16];
	fma.rn.f32 	%f77, %f51, %f52, %f77;
$L__BB1_15:
	add.s32 	%r47, %r14, 5;
	setp.gt.s32 	%p32, %r47, -1;
	setp.lt.s32 	%p33, %r47, %r27;
	and.pred  	%p34, %p32, %p33;
	and.pred  	%p35, %p34, %p1;
	not.pred 	%p36, %p35;
	@%p36 bra 	$L__BB1_17;
	ld.global.f32 	%f53, [%rd3+20];
	ld.global.f32 	%f54, [%rd4+20];
	fma.rn.f32 	%f77, %f53, %f54, %f77;
$L__BB1_17:
	add.s32 	%r48, %r14, 6;
	setp.gt.s32 	%p37, %r48, -1;
	setp.lt.s32 	%p38, %r48, %r27;
	and.pred  	%p39, %p37, %p38;
	and.pred  	%p40, %p39, %p1;
	not.pred 	%p41, %p40;
	@%p41 bra 	$L__BB1_19;
	ld.global.f32 	%f55, [%rd3+24];
	ld.global.f32 	%f56, [%rd4+24];
	fma.rn.f32 	%f77, %f55, %f56, %f77;
$L__BB1_19:
	add.s32 	%r49, %r14, 7;
	setp.gt.s32 	%p42, %r49, -1;
	setp.lt.s32 	%p43, %r49, %r27;
	and.pred  	%p44, %p42, %p43;
	and.pred  	%p45, %p44, %p1;
	not.pred 	%p46, %p45;
	@%p46 bra 	$L__BB1_21;
	ld.global.f32 	%f57, [%rd3+28];
	ld.global.f32 	%f58, [%rd4+28];
	fma.rn.f32 	%f77, %f57, %f58, %f77;
$L__BB1_21:
	add.s32 	%r62, %r62, 8;
	setp.ne.s32 	%p47, %r62, %r8;
	mov.u32 	%r64, %r8;
	@%p47 bra 	$L__BB1_5;
$L__BB1_22:
	setp.eq.s32 	%p48, %r5, 0;
	@%p48 bra 	$L__BB1_43;
	setp.lt.u32 	%p49, %r6, 3;
	@%p49 bra 	$L__BB1_33;
	add.s32 	%r17, %r3, %r64;
	setp.gt.s32 	%p50, %r17, -1;
	setp.lt.s32 	%p51, %r17, %r27;
	and.pred  	%p52, %p50, %p51;
	and.pred  	%p53, %p52, %p1;
	not.pred 	%p54, %p53;
	@%p54 bra 	$L__BB1_26;
	add.s32 	%r50, %r17, %r11;
	mul.wide.s32 	%rd22, %r50, 4;
	add.s64 	%rd23, %rd2, %rd22;
	ld.global.f32 	%f60, [%rd23];
	add.s32 	%r51, %r64, %r12;
	mul.wide.u32 	%rd24, %r51, 4;
	add.s64 	%rd25, %rd1, %rd24;
	ld.global.f32 	%f61, [%rd25];
	fma.rn.f32 	%f77, %f60, %f61, %f77;
$L__BB1_26:
	add.s32 	%r52, %r17, 1;
	setp.gt.s32 	%p55, %r52, -1;
	setp.lt.s32 	%p56, %r52, %r27;
	and.pred  	%p57, %p55, %p56;
	and.pred  	%p58, %p57, %p1;
	cvt.s64.s32 	%rd26, %r11;
	cvt.s64.s32 	%rd27, %r17;
	add.s64 	%rd28, %rd27, %rd26;
	shl.b64 	%rd29, %rd28, 2;
	add.s64 	%rd5, %rd2, %rd29;
	cvt.u64.u32 	%rd30, %r12;
	cvt.u64.u32 	%rd31, %r64;
	add.s64 	%rd32, %rd31, %rd30;
	shl.b64 	%rd33, %rd32, 2;
	add.s64 	%rd6, %rd1, %rd33;
	not.pred 	%p59, %p58;
	@%p59 bra 	$L__BB1_28;
	ld.global.f32 	%f62, [%rd5+4];
	ld.global.f32 	%f63, [%rd6+4];
	fma.rn.f32 	%f77, %f62, %f63, %f77;
$L__BB1_28:
	add.s32 	%r53, %r17, 2;
	setp.gt.s32 	%p60, %r53, -1;
	setp.lt.s32 	%p61, %r53, %r27;
	and.pred  	%p62, %p60, %p61;
	and.pred  	%p63, %p62, %p1;
	not.pred 	%p64, %p63;
	@%p64 bra 	$L__BB1_30;
	ld.global.f32 	%f64, [%rd5+8];
	ld.global.f32 	%f65, [%rd6+8];
	fma.rn.f32 	%f77, %f64, %f65, %f77;
$L__BB1_30:
	add.s32 	%r54, %r17, 3;
	setp.gt.s32 	%p65, %r54, -1;
	setp.lt.s32 	%p66, %r54, %r27;
	and.pred  	%p67, %p65, %p66;
	and.pred  	%p68, %p67, %p1;
	not.pred 	%p69, %p68;
	@%p69 bra 	$L__BB1_32;
	ld.global.f32 	%f66, [%rd5+12];
	ld.global.f32 	%f67, [%rd6+12];
	fma.rn.f32 	%f77, %f66, %f67, %f77;
$L__BB1_32:
	add.s32 	%r64, %r64, 4;
$L__BB1_33:
	setp.eq.s32 	%p70, %r7, 0;
	@%p70 bra 	$L__BB1_43;
	setp.eq.s32 	%p71, %r7, 1;
	@%p71 bra 	$L__BB1_40;
	add.s32 	%r20, %r3, %r64;
	setp.gt.s32 	%p72, %r20, -1;
	setp.lt.s32 	%p73, %r20, %r27;
	and.pred  	%p74, %p72, %p73;
	and.pred  	%p75, %p74, %p1;
	not.pred 	%p76, %p75;
	@%p76 bra 	$L__BB1_37;
	add.s32 	%r55, %r20, %r11;
	mul.wide.s32 	%rd34, %r55, 4;
	add.s64 	%rd35, %rd2, %rd34;
	ld.global.f32 	%f69, [%rd35];
	add.s32 	%r56, %r64, %r12;
	mul.wide.u32 	%rd36, %r56, 4;
	add.s64 	%rd37, %rd1, %rd36;
	ld.global.f32 	%f70, [%rd37];
	fma.rn.f32 	%f77, %f69, %f70, %f77;
$L__BB1_37:
	add.s32 	%r57, %r20, 1;
	setp.gt.s32 	%p77, %r57, -1;
	setp.lt.s32 	%p78, %r57, %r27;
	and.pred  	%p79, %p77, %p78;
	and.pred  	%p80, %p79, %p1;
	not.pred 	%p81, %p80;
	@%p81 bra 	$L__BB1_39;
	cvt.s64.s32 	%rd38, %r11;
	cvt.s64.s32 	%rd39, %r20;
	add.s64 	%rd40, %rd39, %rd38;
	shl.b64 	%rd41, %rd40, 2;
	add.s64 	%rd42, %rd2, %rd41;
	ld.global.f32 	%f71, [%rd42+4];
	cvt.u64.u32 	%rd43, %r12;
	cvt.u64.u32 	%rd44, %r64;
	add.s64 	%rd45, %rd44, %rd43;
	shl.b64 	%rd46, %rd45, 2;
	add.s64 	%rd47, %rd1, %rd46;
	ld.global.f32 	%f72, [%rd47+4];
	fma.rn.f32 	%f77, %f71, %f72, %f77;
$L__BB1_39:
	add.s32 	%r64, %r64, 2;
$L__BB1_40:
	setp.eq.s32 	%p82, %r9, 0;
	@%p82 bra 	$L__BB1_43;
	add.s32 	%r23, %r3, %r64;
	setp.gt.s32 	%p83, %r23, -1;
	setp.lt.s32 	%p84, %r23, %r27;
	and.pred  	%p85, %p83, %p84;
	and.pred  	%p86, %p85, %p1;
	not.pred 	%p87, %p86;
	@%p87 bra 	$L__BB1_43;
	add.s32 	%r58, %r23, %r11;
	mul.wide.s32 	%rd48, %r58, 4;
	add.s64 	%rd49, %rd2, %rd48;
	ld.global.f32 	%f73, [%rd49];
	add.s32 	%r59, %r64, %r12;
	mul.wide.u32 	%rd50, %r59, 4;
	add.s64 	%rd51, %rd1, %rd50;
	ld.global.f32 	%f74, [%rd51];
	fma.rn.f32 	%f77, %f73, %f74, %f77;
$L__BB1_43:
	add.s32 	%r61, %r61, 1;
	setp.ne.s32 	%p88, %r61, %r26;
	@%p88 bra 	$L__BB1_3;
$L__BB1_44:
	mad.lo.s32 	%r60, %r27, %r34, %r1;
	cvta.to.global.u64 	%rd52, %rd7;
	mul.wide.s32 	%rd53, %r60, 4;
	add.s64 	%rd54, %rd52, %rd53;
	st.global.f32 	[%rd54], %f77;
$L__BB1_45:
	ret;

}
	// .globl	_Z15applyReLUKernelPfi
.visible .entry _Z15applyReLUKernelPfi(
	.param .u64 .ptr .align 1 _Z15applyReLUKernelPfi_param_0,
	.param .u32 _Z15applyReLUKernelPfi_param_1
)
{
	.reg .pred 	%p<2>;
	.reg .b32 	%r<6>;
	.reg .b32 	%f<3>;
	.reg .b64 	%rd<5>;

	ld.param.u64 	%rd1, [_Z15applyReLUKernelPfi_param_0];
	ld.param.u32 	%r2, [_Z15applyReLUKernelPfi_param_1];
	mov.u32 	%r3, %ctaid.x;
	mov.u32 	%r4, %ntid.x;
	mov.u32 	%r5, %tid.x;
	mad.lo.s32 	%r1, %r3, %r4, %r5;
	setp.ge.s32 	%p1, %r1, %r2;
	@%p1 bra 	$L__BB2_2;
	cvta.to.global.u64 	%rd2, %rd1;
	mul.wide.s32 	%rd3, %r1, 4;
	add.s64 	%rd4, %rd2, %rd3;
	ld.global.f32 	%f1, [%rd4];
	max.f32 	%f2, %f1, 0f00000000;
	st.global.f32 	[%rd4], %f2;
$L__BB2_2:
	ret;

}
	// .globl	_Z15applyTanhKernelPfi
.visible .entry _Z15applyTanhKernelPfi(
	.param .u64 .ptr .align 1 _Z15applyTanhKernelPfi_param_0,
	.param .u32 _Z15applyTanhKernelPfi_param_1
)
{
	.reg .pred 	%p<4>;
	.reg .b32 	%r<6>;
	.reg .b32 	%f<17>;
	.reg .b64 	%rd<5>;

	ld.param.u64 	%rd1, [_Z15applyTanhKernelPfi_param_0];
	ld.param.u32 	%r2, [_Z15applyTanhKernelPfi_param_1];
	mov.u32 	%r3, %ctaid.x;
	mov.u32 	%r4, %ntid.x;
	mov.u32 	%r5, %tid.x;
	mad.lo.s32 	%r1, %r3, %r4, %r5;
	setp.ge.s32 	%p1, %r1, %r2;
	@%p1 bra 	$L__BB3_2;
	cvta.to.global.u64 	%rd2, %rd1;
	mul.wide.s32 	%rd3, %r1, 4;
	add.s64 	%rd4, %rd2, %rd3;
	ld.global.f32 	%f1, [%rd4];
	abs.f32 	%f2, %f1;
	mul.f32 	%f3, %f2, 0f4038AA3B;
	ex2.approx.ftz.f32 	%f4, %f3;
	add.f32 	%f5, %f4, 0f3F800000;
	rcp.approx.ftz.f32 	%f6, %f5;
	fma.rn.f32 	%f7, %f6, 0fC0000000, 0f3F800000;
	setp.ge.f32 	%p2, %f2, 0f41102CB4;
	selp.f32 	%f8, 0f3F800000, %f7, %p2;
	copysign.f32 	%f9, %f1, %f8;
	mul.f32 	%f10, %f1, %f1;
	fma.rn.f32 	%f11, %f10, 0f3C80F082, 0fBD563CAE;
	fma.rn.f32 	%f12, %f11, %f10, 0f3E085941;
	fma.rn.f32 	%f13, %f12, %f10, 0fBEAAA9ED;
	fma.rn.f32 	%f14, %f13, %f10, 0f00000000;
	fma.rn.f32 	%f15, %f14, %f1, %f1;
	setp.ge.f32 	%p3, %f2, 0f3F19999A;
	selp.f32 	%f16, %f9, %f15, %p3;
	st.global.f32 	[%rd4], %f16;
$L__BB3_2:
	ret;

}
	// .globl	_Z16maxPoolingKernelPKfPfiii
.visible .entry _Z16maxPoolingKernelPKfPfiii(
	.param .u64 .ptr .align 1 _Z16maxPoolingKernelPKfPfiii_param_0,
	.param .u64 .ptr .align 1 _Z16maxPoolingKernelPKfPfiii_param_1,
	.param .u32 _Z16maxPoolingKernelPKfPfiii_param_2,
	.param .u32 _Z16maxPoolingKernelPKfPfiii_param_3,
	.param .u32 _Z16maxPoolingKernelPKfPfiii_param_4
)
{
	.reg .pred 	%p<13>;
	.reg .b32 	%r<49>;
	.reg .b32 	%f<88>;
	.reg .b64 	%rd<16>;

	ld.param.u64 	%rd5, [_Z16maxPoolingKernelPKfPfiii_param_0];
	ld.param.u64 	%rd4, [_Z16maxPoolingKernelPKfPfiii_param_1];
	ld.param.u32 	%r24, [_Z16maxPoolingKernelPKfPfiii_param_2];
	ld.param.u32 	%r27, [_Z16maxPoolingKernelPKfPfiii_param_3];
	ld.param.u32 	%r26, [_Z16maxPoolingKernelPKfPfiii_param_4];
	cvta.to.global.u64 	%rd1, %rd5;
	mov.u32 	%r28, %ctaid.x;
	mov.u32 	%r29, %ntid.x;
	mov.u32 	%r30, %tid.x;
	mad.lo.s32 	%r1, %r28, %r29, %r30;
	mov.u32 	%r31, %ctaid.y;
	mov.u32 	%r32, %ntid.y;
	mov.u32 	%r33, %tid.y;
	mad.lo.s32 	%r34, %r31, %r32, %r33;
	max.s32 	%r35, %r1, %r34;
	setp.ge.s32 	%p1, %r35, %r27;
	@%p1 bra 	$L__BB4_18;
	setp.lt.s32 	%p2, %r26, 1;
	mov.f32 	%f86, 0fFF7FFFFF;
	@%p2 bra 	$L__BB4_17;
	mul.lo.s32 	%r3, %r26, %r34;
	mul.lo.s32 	%r4, %r26, %r1;
	and.b32  	%r5, %r26, 15;
	add.s32 	%r6, %r5, -1;
	and.b32  	%r7, %r26, 7;
	add.s32 	%r8, %r7, -1;
	and.b32  	%r9, %r26, 2147483632;
	and.b32  	%r10, %r26, 3;
	neg.s32 	%r11, %r9;
	add.s64 	%rd2, %rd1, 32;
	mov.f32 	%f86, 0fFF7FFFFF;
	mov.b32 	%r43, 0;
$L__BB4_3:
	setp.lt.u32 	%p3, %r26, 16;
	add.s32 	%r38, %r43, %r3;
	mad.lo.s32 	%r13, %r38, %r24, %r4;
	mov.b32 	%r47, 0;
	@%p3 bra 	$L__BB4_6;
	mov.u32 	%r44, %r13;
	mov.u32 	%r45, %r11;
$L__BB4_5:
	.pragma "nounroll";
	mul.wide.s32 	%rd6, %r44, 4;
	add.s64 	%rd7, %rd2, %rd6;
	ld.global.f32 	%f20, [%rd7+-32];
	max.f32 	%f21, %f86, %f20;
	ld.global.f32 	%f22, [%rd7+-28];
	max.f32 	%f23, %f21, %f22;
	ld.global.f32 	%f24, [%rd7+-24];
	max.f32 	%f25, %f23, %f24;
	ld.global.f32 	%f26, [%rd7+-20];
	max.f32 	%f27, %f25, %f26;
	ld.global.f32 	%f28, [%rd7+-16];
	max.f32 	%f29, %f27, %f28;
	ld.global.f32 	%f30, [%rd7+-12];
	max.f32 	%f31, %f29, %f30;
	ld.global.f32 	%f32, [%rd7+-8];
	max.f32 	%f33, %f31, %f32;
	ld.global.f32 	%f34, [%rd7+-4];
	max.f32 	%f35, %f33, %f34;
	ld.global.f32 	%f36, [%rd7];
	max.f32 	%f37, %f35, %f36;
	ld.global.f32 	%f38, [%rd7+4];
	max.f32 	%f39, %f37, %f38;
	ld.global.f32 	%f40, [%rd7+8];
	max.f32 	%f41, %f39, %f40;
	ld.global.f32 	%f42, [%rd7+12];
	max.f32 	%f43, %f41, %f42;
	ld.global.f32 	%f44, [%rd7+16];
	max.f32 	%f45, %f43, %f44;
	ld.global.f32 	%f46, [%rd7+20];
	max.f32 	%f47, %f45, %f46;
	ld.global.f32 	%f48, [%rd7+24];
	max.f32 	%f49, %f47, %f48;
	ld.global.f32 	%f50, [%rd7+28];
	max.f32 	%f86, %f49, %f50;
	add.s32 	%r45, %r45, 16;
	add.s32 	%r44, %r44, 16;
	setp.ne.s32 	%p4, %r45, 0;
	mov.u32 	%r47, %r9;
	@%p4 bra 	$L__BB4_5;
$L__BB4_6:
	setp.eq.s32 	%p5, %r5, 0;
	@%p5 bra 	$L__BB4_16;
	setp.lt.u32 	%p6, %r6, 7;
	@%p6 bra 	$L__BB4_9;
	add.s32 	%r39, %r13, %r47;
	mul.wide.s32 	%rd8, %r39, 4;
	add.s64 	%rd9, %rd1, %rd8;
	ld.global.f32 	%f52, [%rd9];
	max.f32 	%f53, %f86, %f52;
	ld.global.f32 	%f54, [%rd9+4];
	max.f32 	%f55, %f53, %f54;
	ld.global.f32 	%f56, [%rd9+8];
	max.f32 	%f57, %f55, %f56;
	ld.global.f32 	%f58, [%rd9+12];
	max.f32 	%f59, %f57, %f58;
	ld.global.f32 	%f60, [%rd9+16];
	max.f32 	%f61, %f59, %f60;
	ld.global.f32 	%f62, [%rd9+20];
	max.f32 	%f63, %f61, %f62;
	ld.global.f32 	%f64, [%rd9+24];
	max.f32 	%f65, %f63, %f64;
	ld.global.f32 	%f66, [%rd9+28];
	max.f32 	%f86, %f65, %f66;
	add.s32 	%r47, %r47, 8;
$L__BB4_9:
	setp.eq.s32 	%p7, %r7, 0;
	@%p7 bra 	$L__BB4_16;
	setp.lt.u32 	%p8, %r8, 3;
	@%p8 bra 	$L__BB4_12;
	add.s32 	%r40, %r13, %r47;
	mul.wide.s32 	%rd10, %r40, 4;
	add.s64 	%rd11, %rd1, %rd10;
	ld.global.f32 	%f68, [%rd11];
	max.f32 	%f69, %f86, %f68;
	ld.global.f32 	%f70, [%rd11+4];
	max.f32 	%f71, %f69, %f70;
	ld.global.f32 	%f72, [%rd11+8];
	max.f32 	%f73, %f71, %f72;
	ld.global.f32 	%f74, [%rd11+12];
	max.f32 	%f86, %f73, %f74;
	add.s32 	%r47, %r47, 4;
$L__BB4_12:
	setp.eq.s32 	%p9, %r10, 0;
	@%p9 bra 	$L__BB4_16;
	setp.eq.s32 	%p10, %r10, 1;
	add.s32 	%r41, %r13, %r47;
	mul.wide.s32 	%rd12, %r41, 4;
	add.s64 	%rd3, %rd1, %rd12;
	ld.global.f32 	%f75, [%rd3];
	max.f32 	%f86, %f86, %f75;
	@%p10 bra 	$L__BB4_16;
	setp.eq.s32 	%p11, %r10, 2;
	ld.global.f32 	%f76, [%rd3+4];
	max.f32 	%f86, %f86, %f76;
	@%p11 bra 	$L__BB4_16;
	ld.global.f32 	%f77, [%rd3+8];
	max.f32 	%f86, %f86, %f77;
$L__BB4_16:
	add.s32 	%r43, %r43, 1;
	setp.ne.s32 	%p12, %r43, %r26;
	@%p12 bra 	$L__BB4_3;
$L__BB4_17:
	mad.lo.s32 	%r42, %r27, %r34, %r1;
	cvta.to.global.u64 	%rd13, %rd4;
	mul.wide.s32 	%rd14, %r42, 4;
	add.s64 	%rd15, %rd13, %rd14;
	st.global.f32 	[%rd15], %f86;
$L__BB4_18:
	ret;

}
	// .globl	_Z20averagePoolingKernelPKfPfiii
.visible .entry _Z20averagePoolingKernelPKfPfiii(
	.param .u64 .ptr .align 1 _Z20averagePoolingKernelPKfPfiii_param_0,
	.param .u64 .ptr .align 1 _Z20averagePoolingKernelPKfPfiii_param_1,
	.param .u32 _Z20averagePoolingKernelPKfPfiii_param_2,
	.param .u32 _Z20averagePoolingKernelPKfPfiii_param_3,
	.param .u32 _Z20averagePoolingKernelPKfPfiii_param_4
)
{
	.reg .pred 	%p<13>;
	.reg .b32 	%r<50>;
	.reg .b32 	%f<90>;
	.reg .b64 	%rd<16>;

	ld.param.u64 	%rd5, [_Z20averagePoolingKernelPKfPfiii_param_0];
	ld.param.u64 	%rd4, [_Z20averagePoolingKernelPKfPfiii_param_1];
	ld.param.u32 	%r24, [_Z20averagePoolingKernelPKfPfiii_param_2];
	ld.param.u32 	%r27, [_Z20averagePoolingKernelPKfPfiii_param_3];
	ld.param.u32 	%r26, [_Z20averagePoolingKernelPKfPfiii_param_4];
	cvta.to.global.u64 	%rd1, %rd5;
	mov.u32 	%r28, %ctaid.x;
	mov.u32 	%r29, %ntid.x;
	mov.u32 	%r30, %tid.x;
	mad.lo.s32 	%r1, %r28, %r29, %r30;
	mov.u32 	%r31, %ctaid.y;
	mov.u32 	%r32, %ntid.y;
	mov.u32 	%r33, %tid.y;
	mad.lo.s32 	%r34, %r31, %r32, %r33;
	max.s32 	%r35, %r1, %r34;
	setp.ge.s32 	%p1, %r35, %r27;
	@%p1 bra 	$L__BB5_18;
	setp.lt.s32 	%p2, %r26, 1;
	mov.f32 	%f88, 0f00000000;
	@%p2 bra 	$L__BB5_17;
	mul.lo.s32 	%r3, %r26, %r34;
	mul.lo.s32 	%r4, %r26, %r1;
	and.b32  	%r5, %r26, 15;
	add.s32 	%r6, %r5, -1;
	and.b32  	%r7, %r26, 7;
	add.s32 	%r8, %r7, -1;
	and.b32  	%r9, %r26, 2147483632;
	and.b32  	%r10, %r26, 3;
	neg.s32 	%r11, %r9;
	add.s64 	%rd2, %rd1, 32;
	mov.f32 	%f88, 0f00000000;
	mov.b32 	%r44, 0;
$L__BB5_3:
	setp.lt.u32 	%p3, %r26, 16;
	add.s32 	%r38, %r44, %r3;
	mad.lo.s32 	%r13, %r38, %r24, %r4;
	mov.b32 	%r48, 0;
	@%p3 bra 	$L__BB5_6;
	mov.u32 	%r45, %r13;
	mov.u32 	%r46, %r11;
$L__BB5_5:
	.pragma "nounroll";
	mul.wide.s32 	%rd6, %r45, 4;
	add.s64 	%rd7, %rd2, %rd6;
	ld.global.f32 	%f20, [%rd7+-32];
	add.f32 	%f21, %f88, %f20;
	ld.global.f32 	%f22, [%rd7+-28];
	add.f32 	%f23, %f21, %f22;
	ld.global.f32 	%f24, [%rd7+-24];
	add.f32 	%f25, %f23, %f24;
	ld.global.f32 	%f26, [%rd7+-20];
	add.f32 	%f27, %f25, %f26;
	ld.global.f32 	%f28, [%rd7+-16];
	add.f32 	%f29, %f27, %f28;
	ld.global.f32 	%f30, [%rd7+-12];
	add.f32 	%f31, %f29, %f30;
	ld.global.f32 	%f32, [%rd7+-8];
	add.f32 	%f33, %f31, %f32;
	ld.global.f32 	%f34, [%rd7+-4];
	add.f32 	%f35, %f33, %f34;
	ld.global.f32 	%f36, [%rd7];
	add.f32 	%f37, %f35, %f36;
	ld.global.f32 	%f38, [%rd7+4];
	add.f32 	%f39, %f37, %f38;
	ld.global.f32 	%f40, [%rd7+8];
	add.f32 	%f41, %f39, %f40;
	ld.global.f32 	%f42, [%rd7+12];
	add.f32 	%f43, %f41, %f42;
	ld.global.f32 	%f44, [%rd7+16];
	add.f32 	%f45, %f43, %f44;
	ld.global.f32 	%f46, [%rd7+20];
	add.f32 	%f47, %f45, %f46;
	ld.global.f32 	%f48, [%rd7+24];
	add.f32 	%f49, %f47, %f48;
	ld.global.f32 	%f50, [%rd7+28];
	add.f32 	%f88, %f49, %f50;
	add.s32 	%r46, %r46, 16;
	add.s32 	%r45, %r45, 16;
	setp.ne.s32 	%p4, %r46, 0;
	mov.u32 	%r48, %r9;
	@%p4 bra 	$L__BB5_5;
$L__BB5_6:
	setp.eq.s32 	%p5, %r5, 0;
	@%p5 bra 	$L__BB5_16;
	setp.lt.u32 	%p6, %r6, 7;
	@%p6 bra 	$L__BB5_9;
	add.s32 	%r39, %r13, %r48;
	mul.wide.s32 	%rd8, %r39, 4;
	add.s64 	%rd9, %rd1, %rd8;
	ld.global.f32 	%f52, [%rd9];
	add.f32 	%f53, %f88, %f52;
	ld.global.f32 	%f54, [%rd9+4];
	add.f32 	%f55, %f53, %f54;
	ld.global.f32 	%f56, [%rd9+8];
	add.f32 	%f57, %f55, %f56;
	ld.global.f32 	%f58, [%rd9+12];
	add.f32 	%f59, %f57, %f58;
	ld.global.f32 	%f60, [%rd9+16];
	add.f32 	%f61, %f59, %f60;
	ld.global.f32 	%f62, [%rd9+20];
	add.f32 	%f63, %f61, %f62;
	ld.global.f32 	%f64, [%rd9+24];
	add.f32 	%f65, %f63, %f64;
	ld.global.f32 	%f66, [%rd9+28];
	add.f32 	%f88, %f65, %f66;
	add.s32 	%r48, %r48, 8;
$L__BB5_9:
	setp.eq.s32 	%p7, %r7, 0;
	@%p7 bra 	$L__BB5_16;
	setp.lt.u32 	%p8, %r8, 3;
	@%p8 bra 	$L__BB5_12;
	add.s32 	%r40, %r13, %r48;
	mul.wide.s32 	%rd10, %r40, 4;
	add.s64 	%rd11, %rd1, %rd10;
	ld.global.f32 	%f68, [%rd11];
	add.f32 	%f69, %f88, %f68;
	ld.global.f32 	%f70, [%rd11+4];
	add.f32 	%f71, %f69, %f70;
	ld.global.f32 	%f72, [%rd11+8];
	add.f32 	%f73, %f71, %f72;
	ld.global.f32 	%f74, [%rd11+12];
	add.f32 	%f88, %f73, %f74;
	add.s32 	%r48, %r48, 4;
$L__BB5_12:
	setp.eq.s32 	%p9, %r10, 0;
	@%p9 bra 	$L__BB5_16;
	setp.eq.s32 	%p10, %r10, 1;
	add.s32 	%r41, %r13, %r48;
	mul.wide.s32 	%rd12, %r41, 4;
	add.s64 	%rd3, %rd1, %rd12;
	ld.global.f32 	%f75, [%rd3];
	add.f32 	%f88, %f88, %f75;
	@%p10 bra 	$L__BB5_16;
	setp.eq.s32 	%p11, %r10, 2;
	ld.global.f32 	%f76, [%rd3+4];
	add.f32 	%f88, %f88, %f76;
	@%p11 bra 	$L__BB5_16;
	ld.global.f32 	%f77, [%rd3+8];
	add.f32 	%f88, %f88, %f77;
$L__BB5_16:
	add.s32 	%r44, %r44, 1;
	setp.ne.s32 	%p12, %r44, %r26;
	@%p12 bra 	$L__BB5_3;
$L__BB5_17:
	mul.lo.s32 	%r42, %r26, %r26;
	cvt.rn.f32.u32 	%f78, %r42;
	div.rn.f32 	%f79, %f88, %f78;
	mad.lo.s32 	%r43, %r27, %r34, %r1;
	cvta.to.global.u64 	%rd13, %rd4;
	mul.wide.s32 	%rd14, %r43, 4;
	add.s64 	%rd15, %rd13, %rd14;
	st.global.f32 	[%rd15], %f79;
$L__BB5_18:
	ret;

}
	// .globl	_Z18applySigmoidKernelPfS_i
.visible .entry _Z18applySigmoidKernelPfS_i(
	.param .u64 .ptr .align 1 _Z18applySigmoidKernelPfS_i_param_0,
	.param .u64 .ptr .align 1 _Z18applySigmoidKernelPfS_i_param_1,
	.param .u32 _Z18applySigmoidKernelPfS_i_param_2
)
{
	.reg .pred 	%p<2>;
	.reg .b32 	%r<8>;
	.reg .b32 	%f<15>;
	.reg .b64 	%rd<8>;

	ld.param.u64 	%rd1, [_Z18applySigmoidKernelPfS_i_param_0];
	ld.param.u64 	%rd2, [_Z18applySigmoidKernelPfS_i_param_1];
	ld.param.u32 	%r2, [_Z18applySigmoidKernelPfS_i_param_2];
	mov.u32 	%r3, %ctaid.x;
	mov.u32 	%r4, %ntid.x;
	mov.u32 	%r5, %tid.x;
	mad.lo.s32 	%r1, %r3, %r4, %r5;
	setp.ge.s32 	%p1, %r1, %r2;
	@%p1 bra 	$L__BB6_2;
	cvta.to.global.u64 	%rd3, %rd1;
	cvta.to.global.u64 	%rd4, %rd2;
	mul.wide.s32 	%rd5, %r1, 4;
	add.s64 	%rd6, %rd3, %rd5;
	ld.global.f32 	%f1, [%rd6];
	fma.rn.f32 	%f2, %f1, 0fBBBB989D, 0f3F000000;
	cvt.sat.f32.f32 	%f3, %f2;
	mov.f32 	%f4, 0f4B400001;
	mov.f32 	%f5, 0f437C0000;
	fma.rm.f32 	%f6, %f3, %f5, %f4;
	add.f32 	%f7, %f6, 0fCB40007F;
	neg.f32 	%f8, %f7;
	fma.rn.f32 	%f9, %f1, 0fBFB8AA3B, %f8;
	fma.rn.f32 	%f10, %f1, 0fB2A57060, %f9;
	mov.b32 	%r6, %f6;
	shl.b32 	%r7, %r6, 23;
	mov.b32 	%f11, %r7;
	ex2.approx.ftz.f32 	%f12, %f10;
	fma.rn.f32 	%f13, %f12, %f11, 0f3F800000;
	rcp.rn.f32 	%f14, %f13;
	add.s64 	%rd7, %rd4, %rd5;
	st.global.f32 	[%rd7], %f14;
$L__BB6_2:
	ret;

}
	// .globl	_Z15addBiasesKernelPfPKfiii
.visible .entry _Z15addBiasesKernelPfPKfiii(
	.param .u64 .ptr .align 1 _Z15addBiasesKernelPfPKfiii_param_0,
	.param .u64 .ptr .align 1 _Z15addBiasesKernelPfPKfiii_param_1,
	.param .u32 _Z15addBiasesKernelPfPKfiii_param_2,
	.param .u32 _Z15addBiasesKernelPfPKfiii_param_3,
	.param .u32 _Z15addBiasesKernelPfPKfiii_param_4
)
{
	.reg .pred 	%p<6>;
	.reg .b32 	%r<20>;
	.reg .b32 	%f<4>;
	.reg .b64 	%rd<9>;

	ld.param.u64 	%rd1, [_Z15addBiasesKernelPfPKfiii_param_0];
	ld.param.u64 	%rd2, [_Z15addBiasesKernelPfPKfiii_param_1];
	ld.param.u32 	%r4, [_Z15addBiasesKernelPfPKfiii_param_2];
	ld.param.u32 	%r6, [_Z15addBiasesKernelPfPKfiii_param_3];
	ld.param.u32 	%r7, [_Z15addBiasesKernelPfPKfiii_param_4];
	mov.u32 	%r8, %ctaid.x;
	mov.u32 	%r9, %ntid.x;
	mov.u32 	%r10, %tid.x;
	mad.lo.s32 	%r1, %r8, %r9, %r10;
	mov.u32 	%r11, %ctaid.y;
	mov.u32 	%r12, %ntid.y;
	mov.u32 	%r13, %tid.y;
	mad.lo.s32 	%r14, %r11, %r12, %r13;
	mov.u32 	%r15, %ctaid.z;
	mov.u32 	%r16, %ntid.z;
	mov.u32 	%r17, %tid.z;
	mad.lo.s32 	%r3, %r15, %r16, %r17;
	setp.ge.s32 	%p1, %r1, %r4;
	setp.ge.s32 	%p2, %r14, %r6;
	or.pred  	%p3, %p1, %p2;
	setp.ge.s32 	%p4, %r3, %r7;
	or.pred  	%p5, %p3, %p4;
	@%p5 bra 	$L__BB7_2;
	cvta.to.global.u64 	%rd3, %rd2;
	cvta.to.global.u64 	%rd4, %rd1;
	mad.lo.s32 	%r18, %r6, %r3, %r14;
	mad.lo.s32 	%r19, %r18, %r4, %r1;
	mul.wide.u32 	%rd5, %r3, 4;
	add.s64 	%rd6, %rd3, %rd5;
	ld.global.f32 	%f1, [%rd6];
	mul.wide.s32 	%rd7, %r19, 4;
	add.s64 	%rd8, %rd4, %rd7;
	ld.global.f32 	%f2, [%rd8];
	add.f32 	%f3, %f1, %f2;
	st.global.f32 	[%rd8], %f3;
$L__BB7_2:
	ret;

}
	// .globl	_Z25fullyConnectedLayerKernelPfS_S_S_ii
.visible .entry _Z25fullyConnectedLayerKernelPfS_S_S_ii(
	.param .u64 .ptr .align 1 _Z25fullyConnectedLayerKernelPfS_S_S_ii_param_0,
	.param .u64 .ptr .align 1 _Z25fullyConnectedLayerKernelPfS_S_S_ii_param_1,
	.param .u64 .ptr .align 1 _Z25fullyConnectedLayerKernelPfS_S_S_ii_param_2,
	.param .u64 .ptr .align 1 _Z25fullyConnectedLayerKernelPfS_S_S_ii_param_3,
	.param .u32 _Z25fullyConnectedLayerKernelPfS_S_S_ii_param_4,
	.param .u32 _Z25fullyConnectedLayerKernelPfS_S_S_ii_param_5
)
{
	.reg .pred 	%p<11>;
	.reg .b32 	%r<38>;
	.reg .b32 	%f<114>;
	.reg .b64 	%rd<34>;

	ld.param.u64 	%rd12, [_Z25fullyConnectedLayerKernelPfS_S_S_ii_param_0];
	ld.param.u64 	%rd13, [_Z25fullyConnectedLayerKernelPfS_S_S_ii_param_1];
	ld.param.u64 	%rd10, [_Z25fullyConnectedLayerKernelPfS_S_S_ii_param_2];
	ld.param.u64 	%rd11, [_Z25fullyConnectedLayerKernelPfS_S_S_ii_param_3];
	ld.param.u32 	%r23, [_Z25fullyConnectedLayerKernelPfS_S_S_ii_param_4];
	ld.param.u32 	%r24, [_Z25fullyConnectedLayerKernelPfS_S_S_ii_param_5];
	cvta.to.global.u64 	%rd1, %rd13;
	cvta.to.global.u64 	%rd2, %rd12;
	mov.u32 	%r25, %ctaid.x;
	mov.u32 	%r26, %ntid.x;
	mov.u32 	%r27, %tid.x;
	mad.lo.s32 	%r1, %r25, %r26, %r27;
	setp.ge.s32 	%p1, %r1, %r24;
	@%p1 bra 	$L__BB8_15;
	setp.lt.s32 	%p2, %r23, 1;
	mov.f32 	%f113, 0f00000000;
	@%p2 bra 	$L__BB8_14;
	mul.lo.s32 	%r2, %r23, %r1;
	and.b32  	%r3, %r23, 15;
	setp.lt.u32 	%p3, %r23, 16;
	mov.f32 	%f113, 0f00000000;
	mov.b32 	%r34, 0;
	@%p3 bra 	$L__BB8_5;
	and.b32  	%r34, %r23, 2147483632;
	neg.s32 	%r32, %r34;
	add.s64 	%rd32, %rd2, 32;
	add.s64 	%rd4, %rd1, 32;
	mov.f32 	%f113, 0f00000000;
	mov.u32 	%r31, %r2;
$L__BB8_4:
	.pragma "nounroll";
	mul.wide.s32 	%rd14, %r31, 4;
	add.s64 	%rd15, %rd4, %rd14;
	ld.global.f32 	%f18, [%rd32+-32];
	ld.global.f32 	%f19, [%rd15+-32];
	fma.rn.f32 	%f20, %f18, %f19, %f113;
	ld.global.f32 	%f21, [%rd32+-28];
	ld.global.f32 	%f22, [%rd15+-28];
	fma.rn.f32 	%f23, %f21, %f22, %f20;
	ld.global.f32 	%f24, [%rd32+-24];
	ld.global.f32 	%f25, [%rd15+-24];
	fma.rn.f32 	%f26, %f24, %f25, %f23;
	ld.global.f32 	%f27, [%rd32+-20];
	ld.global.f32 	%f28, [%rd15+-20];
	fma.rn.f32 	%f29, %f27, %f28, %f26;
	ld.global.f32 	%f30, [%rd32+-16];
	ld.global.f32 	%f31, [%rd15+-16];
	fma.rn.f32 	%f32, %f30, %f31, %f29;
	ld.global.f32 	%f33, [%rd32+-12];
	ld.global.f32 	%f34, [%rd15+-12];
	fma.rn.f32 	%f35, %f33, %f34, %f32;
	ld.global.f32 	%f36, [%rd32+-8];
	ld.global.f32 	%f37, [%rd15+-8];
	fma.rn.f32 	%f38, %f36, %f37, %f35;
	ld.global.f32 	%f39, [%rd32+-4];
	ld.global.f32 	%f40, [%rd15+-4];
	fma.rn.f32 	%f41, %f39, %f40, %f38;
	ld.global.f32 	%f42, [%rd32];
	ld.global.f32 	%f43, [%rd15];
	fma.rn.f32 	%f44, %f42, %f43, %f41;
	ld.global.f32 	%f45, [%rd32+4];
	ld.global.f32 	%f46, [%rd15+4];
	fma.rn.f32 	%f47, %f45, %f46, %f44;
	ld.global.f32 	%f48, [%rd32+8];
	ld.global.f32 	%f49, [%rd15+8];
	fma.rn.f32 	%f50, %f48, %f49, %f47;
	ld.global.f32 	%f51, [%rd32+12];
	ld.global.f32 	%f52, [%rd15+12];
	fma.rn.f32 	%f53, %f51, %f52, %f50;
	ld.global.f32 	%f54, [%rd32+16];
	ld.global.f32 	%f55, [%rd15+16];
	fma.rn.f32 	%f56, %f54, %f55, %f53;
	ld.global.f32 	%f57, [%rd32+20];
	ld.global.f32 	%f58, [%rd15+20];
	fma.rn.f32 	%f59, %f57, %f58, %f56;
	ld.global.f32 	%f60, [%rd32+24];
	ld.global.f32 	%f61, [%rd15+24];
	fma.rn.f32 	%f62, %f60, %f61, %f59;
	ld.global.f32 	%f63, [%rd32+28];
	ld.global.f32 	%f64, [%rd15+28];
	fma.rn.f32 	%f113, %f63, %f64, %f62;
	add.s32 	%r32, %r32, 16;
	add.s64 	%rd32, %rd32, 64;
	add.s32 	%r31, %r31, 16;
	setp.ne.s32 	%p4, %r32, 0;
	@%p4 bra 	$L__BB8_4;
$L__BB8_5:
	setp.eq.s32 	%p5, %r3, 0;
	@%p5 bra 	$L__BB8_14;
	and.b32  	%r11, %r23, 7;
	setp.lt.u32 	%p6, %r3, 8;
	@%p6 bra 	$L__BB8_8;
	mul.wide.u32 	%rd16, %r34, 4;
	add.s64 	%rd17, %rd2, %rd16;
	ld.global.f32 	%f66, [%rd17];
	add.s32 	%r29, %r34, %r2;
	mul.wide.s32 	%rd18, %r29, 4;
	add.s64 	%rd19, %rd1, %rd18;
	ld.global.f32 	%f67, [%rd19];
	fma.rn.f32 	%f68, %f66, %f67, %f113;
	ld.global.f32 	%f69, [%rd17+4];
	ld.global.f32 	%f70, [%rd19+4];
	fma.rn.f32 	%f71, %f69, %f70, %f68;
	ld.global.f32 	%f72, [%rd17+8];
	ld.global.f32 	%f73, [%rd19+8];
	fma.rn.f32 	%f74, %f72, %f73, %f71;
	ld.global.f32 	%f75, [%rd17+12];
	ld.global.f32 	%f76, [%rd19+12];
	fma.rn.f32 	%f77, %f75, %f76, %f74;
	ld.global.f32 	%f78, [%rd17+16];
	ld.global.f32 	%f79, [%rd19+16];
	fma.rn.f32 	%f80, %f78, %f79, %f77;
	ld.global.f32 	%f81, [%rd17+20];
	ld.global.f32 	%f82, [%rd19+20];
	fma.rn.f32 	%f83, %f81, %f82, %f80;
	ld.global.f32 	%f84, [%rd17+24];
	ld.global.f32 	%f85, [%rd19+24];
	fma.rn.f32 	%f86, %f84, %f85, %f83;
	ld.global.f32 	%f87, [%rd17+28];
	ld.global.f32 	%f88, [%rd19+28];
	fma.rn.f32 	%f113, %f87, %f88, %f86;
	add.s32 	%r34, %r34, 8;
$L__BB8_8:
	setp.eq.s32 	%p7, %r11, 0;
	@%p7 bra 	$L__BB8_14;
	and.b32  	%r14, %r23, 3;
	setp.lt.u32 	%p8, %r11, 4;
	@%p8 bra 	$L__BB8_11;
	mul.wide.u32 	%rd20, %r34, 4;
	add.s64 	%rd21, %rd2, %rd20;
	ld.global.f32 	%f90, [%rd21];
	add.s32 	%r30, %r34, %r2;
	mul.wide.s32 	%rd22, %r30, 4;
	add.s64 	%rd23, %rd1, %rd22;
	ld.global.f32 	%f91, [%rd23];
	fma.rn.f32 	%f92, %f90, %f91, %f113;
	ld.global.f32 	%f93, [%rd21+4];
	ld.global.f32 	%f94, [%rd23+4];
	fma.rn.f32 	%f95, %f93, %f94, %f92;
	ld.global.f32 	%f96, [%rd21+8];
	ld.global.f32 	%f97, [%rd23+8];
	fma.rn.f32 	%f98, %f96, %f97, %f95;
	ld.global.f32 	%f99, [%rd21+12];
	ld.global.f32 	%f100, [%rd23+12];
	fma.rn.f32 	%f113, %f99, %f100, %f98;
	add.s32 	%r34, %r34, 4;
$L__BB8_11:
	setp.eq.s32 	%p9, %r14, 0;
	@%p9 bra 	$L__BB8_14;
	add.s32 	%r37, %r34, %r2;
	mul.wide.u32 	%rd24, %r34, 4;
	add.s64 	%rd33, %rd2, %rd24;
	neg.s32 	%r36, %r14;
$L__BB8_13:
	.pragma "nounroll";
	mul.wide.s32 	%rd25, %r37, 4;
	add.s64 	%rd26, %rd1, %rd25;
	ld.global.f32 	%f101, [%rd33];
	ld.global.f32 	%f102, [%rd26];
	fma.rn.f32 	%f113, %f101, %f102, %f113;
	add.s32 	%r37, %r37, 1;
	add.s64 	%rd33, %rd33, 4;
	add.s32 	%r36, %r36, 1;
	setp.ne.s32 	%p10, %r36, 0;
	@%p10 bra 	$L__BB8_13;
$L__BB8_14:
	cvta.to.global.u64 	%rd27, %rd10;
	mul.wide.s32 	%rd28, %r1, 4;
	add.s64 	%rd29, %rd27, %rd28;
	ld.global.f32 	%f103, [%rd29];
	add.f32 	%f104, %f113, %f103;
	cvta.to.global.u64 	%rd30, %rd11;
	add.s64 	%rd31, %rd30, %rd28;
	st.global.f32 	[%rd31], %f104;
$L__BB8_15:
	ret;

}
	// .globl	_Z9applyReLUPfi
.visible .entry _Z9applyReLUPfi(
	.param .u64 .ptr .align 1 _Z9applyReLUPfi_param_0,
	.param .u32 _Z9applyReLUPfi_param_1
)
{
	.reg .pred 	%p<2>;
	.reg .b32 	%r<6>;
	.reg .b32 	%f<3>;
	.reg .b64 	%rd<5>;

	ld.param.u64 	%rd1, [_Z9applyReLUPfi_param_0];
	ld.param.u32 	%r2, [_Z9applyReLUPfi_param_1];
	mov.u32 	%r3, %ctaid.x;
	mov.u32 	%r4, %ntid.x;
	mov.u32 	%r5, %tid.x;
	mad.lo.s32 	%r1, %r3, %r4, %r5;
	setp.ge.s32 	%p1, %r1, %r2;
	@%p1 bra 	$L__BB9_2;
	cvta.to.global.u64 	%rd2, %rd1;
	mul.wide.s32 	%rd3, %r1, 4;
	add.s64 	%rd4, %rd2, %rd3;
	ld.global.f32 	%f1, [%rd4];
	max.f32 	%f2, %f1, 0f00000000;
	st.global.f32 	[%rd4], %f2;
$L__BB9_2:
	ret;

}
	// .globl	_Z13softmaxKernelPfS_i
.visible .entry _Z13softmaxKernelPfS_i(
	.param .u64 .ptr .align 1 _Z13softmaxKernelPfS_i_param_0,
	.param .u64 .ptr .align 1 _Z13softmaxKernelPfS_i_param_1,
	.param .u32 _Z13softmaxKernelPfS_i_param_2
)
{
	.reg .pred 	%p<11>;
	.reg .b32 	%r<48>;
	.reg .b32 	%f<99>;
	.reg .b64 	%rd<9>;

	ld.param.u64 	%rd2, [_Z13softmaxKernelPfS_i_param_0];
	ld.param.u64 	%rd1, [_Z13softmaxKernelPfS_i_param_1];
	ld.param.u32 	%r24, [_Z13softmaxKernelPfS_i_param_2];
	cvta.to.global.u64 	%rd3, %rd2;
	mov.u32 	%r1, %tid.x;
	mul.wide.u32 	%rd4, %r1, 4;
	add.s64 	%rd5, %rd3, %rd4;
	ld.global.f32 	%f14, [%rd5];
	fma.rn.f32 	%f15, %f14, 0f3BBB989D, 0f3F000000;
	cvt.sat.f32.f32 	%f16, %f15;
	mov.f32 	%f17, 0f4B400001;
	mov.f32 	%f18, 0f437C0000;
	fma.rm.f32 	%f19, %f16, %f18, %f17;
	add.f32 	%f20, %f19, 0fCB40007F;
	neg.f32 	%f21, %f20;
	fma.rn.f32 	%f22, %f14, 0f3FB8AA3B, %f21;
	fma.rn.f32 	%f23, %f14, 0f32A57060, %f22;
	mov.b32 	%r25, %f19;
	shl.b32 	%r26, %r25, 23;
	mov.b32 	%f24, %r26;
	ex2.approx.ftz.f32 	%f25, %f23;
	mul.f32 	%f26, %f25, %f24;
	shl.b32 	%r27, %r1, 2;
	mov.u32 	%r28, temp;
	add.s32 	%r2, %r28, %r27;
	st.shared.f32 	[%r2], %f26;
	bar.sync 	0;
	setp.ne.s32 	%p1, %r1, 0;
	shl.b32 	%r29, %r24, 2;
	add.s32 	%r3, %r28, %r29;
	@%p1 bra 	$L__BB10_15;
	setp.lt.s32 	%p2, %r24, 1;
	mov.f32 	%f98, 0f00000000;
	@%p2 bra 	$L__BB10_14;
	and.b32  	%r4, %r24, 15;
	setp.lt.u32 	%p3, %r24, 16;
	mov.f32 	%f98, 0f00000000;
	mov.b32 	%r44, 0;
	@%p3 bra 	$L__BB10_5;
	and.b32  	%r44, %r24, 2147483632;
	add.s32 	%r41, %r28, 32;
	neg.s32 	%r42, %r44;
	mov.f32 	%f98, 0f00000000;
$L__BB10_4:
	.pragma "nounroll";
	ld.shared.v4.f32 	{%f31, %f32, %f33, %f34}, [%r41+-32];
	add.f32 	%f35, %f98, %f31;
	add.f32 	%f36, %f35, %f32;
	add.f32 	%f37, %f36, %f33;
	add.f32 	%f38, %f37, %f34;
	ld.shared.v4.f32 	{%f39, %f40, %f41, %f42}, [%r41+-16];
	add.f32 	%f43, %f38, %f39;
	add.f32 	%f44, %f43, %f40;
	add.f32 	%f45, %f44, %f41;
	add.f32 	%f46, %f45, %f42;
	ld.shared.v4.f32 	{%f47, %f48, %f49, %f50}, [%r41];
	add.f32 	%f51, %f46, %f47;
	add.f32 	%f52, %f51, %f48;
	add.f32 	%f53, %f52, %f49;
	add.f32 	%f54, %f53, %f50;
	ld.shared.v4.f32 	{%f55, %f56, %f57, %f58}, [%r41+16];
	add.f32 	%f59, %f54, %f55;
	add.f32 	%f60, %f59, %f56;
	add.f32 	%f61, %f60, %f57;
	add.f32 	%f98, %f61, %f58;
	add.s32 	%r42, %r42, 16;
	add.s32 	%r41, %r41, 64;
	setp.ne.s32 	%p4, %r42, 0;
	@%p4 bra 	$L__BB10_4;
$L__BB10_5:
	setp.eq.s32 	%p5, %r4, 0;
	@%p5 bra 	$L__BB10_14;
	and.b32  	%r12, %r24, 7;
	setp.lt.u32 	%p6, %r4, 8;
	@%p6 bra 	$L__BB10_8;
	shl.b32 	%r33, %r44, 2;
	add.s32 	%r35, %r28, %r33;
	ld.shared.f32 	%f63, [%r35];
	add.f32 	%f64, %f98, %f63;
	ld.shared.f32 	%f65, [%r35+4];
	add.f32 	%f66, %f64, %f65;
	ld.shared.f32 	%f67, [%r35+8];
	add.f32 	%f68, %f66, %f67;
	ld.shared.f32 	%f69, [%r35+12];
	add.f32 	%f70, %f68, %f69;
	ld.shared.f32 	%f71, [%r35+16];
	add.f32 	%f72, %f70, %f71;
	ld.shared.f32 	%f73, [%r35+20];
	add.f32 	%f74, %f72, %f73;
	ld.shared.f32 	%f75, [%r35+24];
	add.f32 	%f76, %f74, %f75;
	ld.shared.f32 	%f77, [%r35+28];
	add.f32 	%f98, %f76, %f77;
	add.s32 	%r44, %r44, 8;
$L__BB10_8:
	setp.eq.s32 	%p7, %r12, 0;
	@%p7 bra 	$L__BB10_14;
	and.b32  	%r15, %r24, 3;
	setp.lt.u32 	%p8, %r12, 4;
	@%p8 bra 	$L__BB10_11;
	shl.b32 	%r36, %r44, 2;
	add.s32 	%r38, %r28, %r36;
	ld.shared.f32 	%f79, [%r38];
	add.f32 	%f80, %f98, %f79;
	ld.shared.f32 	%f81, [%r38+4];
	add.f32 	%f82, %f80, %f81;
	ld.shared.f32 	%f83, [%r38+8];
	add.f32 	%f84, %f82, %f83;
	ld.shared.f32 	%f85, [%r38+12];
	add.f32 	%f98, %f84, %f85;
	add.s32 	%r44, %r44, 4;
$L__BB10_11:
	setp.eq.s32 	%p9, %r15, 0;
	@%p9 bra 	$L__BB10_14;
	shl.b32 	%r39, %r44, 2;
	add.s32 	%r47, %r28, %r39;
	neg.s32 	%r46, %r15;
$L__BB10_13:
	.pragma "nounroll";
	ld.shared.f32 	%f86, [%r47];
	add.f32 	%f98, %f98, %f86;
	add.s32 	%r47, %r47, 4;
	add.s32 	%r46, %r46, 1;
	setp.ne.s32 	%p10, %r46, 0;
	@%p10 bra 	$L__BB10_13;
$L__BB10_14:
	st.shared.f32 	[%r3], %f98;
$L__BB10_15:
	cvta.to.global.u64 	%rd6, %rd1;
	bar.sync 	0;
	ld.shared.f32 	%f87, [%r2];
	ld.shared.f32 	%f88, [%r3];
	div.rn.f32 	%f89, %f87, %f88;
	add.s64 	%rd8, %rd6, %rd4;
	st.global.f32 	[%rd8], %f89;
	ret;

}
	// .globl	_Z22convMultiChannelKernelPKfS0_Pfiiiii
.visible .entry _Z22convMultiChannelKernelPKfS0_Pfiiiii(
	.param .u64 .ptr .align 1 _Z22convMultiChannelKernelPKfS0_Pfiiiii_param_0,
	.param .u64 .ptr .align 1 _Z22convMultiChannelKernelPKfS0_Pfiiiii_param_1,
	.param .u64 .ptr .align 1 _Z22convMultiChannelKernelPKfS0_Pfiiiii_param_2,
	.param .u32 _Z22convMultiChannelKernelPKfS0_Pfiiiii_param_3,
	.param .u32 _Z22convMultiChannelKernelPKfS0_Pfiiiii_param_4,
	.param .u32 _Z22convMultiChannelKernelPKfS0_Pfiiiii_param_5,
	.param .u32 _Z22convMultiChannelKernelPKfS0_Pfiiiii_param_6,
	.param .u32 _Z22convMultiChannelKernelPKfS0_Pfiiiii_param_7
)
{
	.reg .pred 	%p<19>;
	.reg .b32 	%r<73>;
	.reg .b32 	%f<125>;
	.reg .b64 	%rd<28>;

	ld.param.u64 	%rd8, [_Z22convMultiChannelKernelPKfS0_Pfiiiii_param_0];
	ld.param.u64 	%rd9, [_Z22convMultiChannelKernelPKfS0_Pfiiiii_param_1];
	ld.param.u32 	%r30, [_Z22convMultiChannelKernelPKfS0_Pfiiiii_param_3];
	ld.param.u32 	%r31, [_Z22convMultiChannelKernelPKfS0_Pfiiiii_param_4];
	ld.param.u32 	%r32, [_Z22convMultiChannelKernelPKfS0_Pfiiiii_param_5];
	ld.param.u32 	%r33, [_Z22convMultiChannelKernelPKfS0_Pfiiiii_param_6];
	ld.param.u32 	%r34, [_Z22convMultiChannelKernelPKfS0_Pfiiiii_param_7];
	cvta.to.global.u64 	%rd1, %rd9;
	cvta.to.global.u64 	%rd2, %rd8;
	mov.u32 	%r35, %ctaid.x;
	mov.u32 	%r36, %ntid.x;
	mov.u32 	%r37, %tid.x;
	mad.lo.s32 	%r1, %r35, %r36, %r37;
	mov.u32 	%r38, %ctaid.y;
	mov.u32 	%r39, %ntid.y;
	mov.u32 	%r40, %tid.y;
	mad.lo.s32 	%r41, %r38, %r39, %r40;
	mov.u32 	%r42, %ctaid.z;
	mov.u32 	%r43, %ntid.z;
	mov.u32 	%r44, %tid.z;
	mad.lo.s32 	%r3, %r42, %r43, %r44;
	sub.s32 	%r4, %r31, %r32;
	setp.gt.s32 	%p1, %r1, %r4;
	sub.s32 	%r45, %r30, %r32;
	setp.gt.s32 	%p2, %r41, %r45;
	or.pred  	%p3, %p1, %p2;
	setp.ge.s32 	%p4, %r3, %r34;
	or.pred  	%p5, %p3, %p4;
	mov.f32 	%f124, 0f00000000;
	@%p5 bra 	$L__BB11_21;
	setp.lt.s32 	%p6, %r33, 1;
	@%p6 bra 	$L__BB11_20;
	setp.lt.s32 	%p7, %r32, 1;
	@%p7 bra 	$L__BB11_20;
	and.b32  	%r6, %r32, 15;
	and.b32  	%r7, %r32, 7;
	and.b32  	%r8, %r32, 2147483632;
	and.b32  	%r9, %r32, 3;
	add.s64 	%rd3, %rd2, 32;
	add.s64 	%rd4, %rd1, 32;
	mov.f32 	%f124, 0f00000000;
	mov.b32 	%r65, 0;
$L__BB11_4:
	mad.lo.s32 	%r11, %r65, %r30, %r41;
	mad.lo.s32 	%r48, %r33, %r3, %r65;
	mul.lo.s32 	%r12, %r48, %r32;
	mov.f32 	%f123, 0f00000000;
	mov.b32 	%r66, 0;
$L__BB11_5:
	setp.lt.u32 	%p8, %r32, 16;
	add.s32 	%r50, %r11, %r66;
	mad.lo.s32 	%r14, %r50, %r31, %r1;
	add.s32 	%r51, %r66, %r12;
	mul.lo.s32 	%r15, %r51, %r32;
	mov.b32 	%r71, 0;
	@%p8 bra 	$L__BB11_8;
	and.b32  	%r52, %r32, 2147483632;
	neg.s32 	%r69, %r52;
	mov.u32 	%r67, %r15;
	mov.u32 	%r68, %r14;
$L__BB11_7:
	.pragma "nounroll";
	mul.wide.s32 	%rd10, %r68, 4;
	add.s64 	%rd11, %rd3, %rd10;
	mul.wide.s32 	%rd12, %r67, 4;
	add.s64 	%rd13, %rd4, %rd12;
	ld.global.f32 	%f24, [%rd11+-32];
	ld.global.f32 	%f25, [%rd13+-32];
	fma.rn.f32 	%f26, %f24, %f25, %f123;
	ld.global.f32 	%f27, [%rd11+-28];
	ld.global.f32 	%f28, [%rd13+-28];
	fma.rn.f32 	%f29, %f27, %f28, %f26;
	ld.global.f32 	%f30, [%rd11+-24];
	ld.global.f32 	%f31, [%rd13+-24];
	fma.rn.f32 	%f32, %f30, %f31, %f29;
	ld.global.f32 	%f33, [%rd11+-20];
	ld.global.f32 	%f34, [%rd13+-20];
	fma.rn.f32 	%f35, %f33, %f34, %f32;
	ld.global.f32 	%f36, [%rd11+-16];
	ld.global.f32 	%f37, [%rd13+-16];
	fma.rn.f32 	%f38, %f36, %f37, %f35;
	ld.global.f32 	%f39, [%rd11+-12];
	ld.global.f32 	%f40, [%rd13+-12];
	fma.rn.f32 	%f41, %f39, %f40, %f38;
	ld.global.f32 	%f42, [%rd11+-8];
	ld.global.f32 	%f43, [%rd13+-8];
	fma.rn.f32 	%f44, %f42, %f43, %f41;
	ld.global.f32 	%f45, [%rd11+-4];
	ld.global.f32 	%f46, [%rd13+-4];
	fma.rn.f32 	%f47, %f45, %f46, %f44;
	ld.global.f32 	%f48, [%rd11];
	ld.global.f32 	%f49, [%rd13];
	fma.rn.f32 	%f50, %f48, %f49, %f47;
	ld.global.f32 	%f51, [%rd11+4];
	ld.global.f32 	%f52, [%rd13+4];
	fma.rn.f32 	%f53, %f51, %f52, %f50;
	ld.global.f32 	%f54, [%rd11+8];
	ld.global.f32 	%f55, [%rd13+8];
	fma.rn.f32 	%f56, %f54, %f55, %f53;
	ld.global.f32 	%f57, [%rd11+12];
	ld.global.f32 	%f58, [%rd13+12];
	fma.rn.f32 	%f59, %f57, %f58, %f56;
	ld.global.f32 	%f60, [%rd11+16];
	ld.global.f32 	%f61, [%rd13+16];
	fma.rn.f32 	%f62, %f60, %f61, %f59;
	ld.global.f32 	%f63, [%rd11+20];
	ld.global.f32 	%f64, [%rd13+20];
	fma.rn.f32 	%f65, %f63, %f64, %f62;
	ld.global.f32 	%f66, [%rd11+24];
	ld.global.f32 	%f67, [%rd13+24];
	fma.rn.f32 	%f68, %f66, %f67, %f65;
	ld.global.f32 	%f69, [%rd11+28];
	ld.global.f32 	%f70, [%rd13+28];
	fma.rn.f32 	%f123, %f69, %f70, %f68;
	add.s32 	%r69, %r69, 16;
	add.s32 	%r68, %r68, 16;
	add.s32 	%r67, %r67, 16;
	setp.ne.s32 	%p9, %r69, 0;
	mov.u32 	%r71, %r8;
	@%p9 bra 	$L__BB11_7;
$L__BB11_8:
	setp.eq.s32 	%p10, %r6, 0;
	@%p10 bra 	$L__BB11_18;
	add.s32 	%r53, %r6, -1;
	setp.lt.u32 	%p11, %r53, 7;
	@%p11 bra 	$L__BB11_11;
	add.s32 	%r54, %r14, %r71;
	add.s32 	%r55, %r71, %r15;
	mul.wide.s32 	%rd14, %r54, 4;
	add.s64 	%rd15, %rd2, %rd14;
	ld.global.f32 	%f72, [%rd15];
	mul.wide.s32 	%rd16, %r55, 4;
	add.s64 	%rd17, %rd1, %rd16;
	ld.global.f32 	%f73, [%rd17];
	fma.rn.f32 	%f74, %f72, %f73, %f123;
	ld.global.f32 	%f75, [%rd15+4];
	ld.global.f32 	%f76, [%rd17+4];
	fma.rn.f32 	%f77, %f75, %f76, %f74;
	ld.global.f32 	%f78, [%rd15+8];
	ld.global.f32 	%f79, [%rd17+8];
	fma.rn.f32 	%f80, %f78, %f79, %f77;
	ld.global.f32 	%f81, [%rd15+12];
	ld.global.f32 	%f82, [%rd17+12];
	fma.rn.f32 	%f83, %f81, %f82, %f80;
	ld.global.f32 	%f84, [%rd15+16];
	ld.global.f32 	%f85, [%rd17+16];
	fma.rn.f32 	%f86, %f84, %f85, %f83;
	ld.global.f32 	%f87, [%rd15+20];
	ld.global.f32 	%f88, [%rd17+20];
	fma.rn.f32 	%f89, %f87, %f88, %f86;
	ld.global.f32 	%f90, [%rd15+24];
	ld.global.f32 	%f91, [%rd17+24];
	fma.rn.f32 	%f92, %f90, %f91, %f89;
	ld.global.f32 	%f93, [%rd15+28];
	ld.global.f32 	%f94, [%rd17+28];
	fma.rn.f32 	%f123, %f93, %f94, %f92;
	add.s32 	%r71, %r71, 8;
$L__BB11_11:
	setp.eq.s32 	%p12, %r7, 0;
	@%p12 bra 	$L__BB11_18;
	add.s32 	%r56, %r7, -1;
	setp.lt.u32 	%p13, %r56, 3;
	@%p13 bra 	$L__BB11_14;
	add.s32 	%r57, %r14, %r71;
	add.s32 	%r58, %r71, %r15;
	mul.wide.s32 	%rd18, %r57, 4;
	add.s64 	%rd19, %rd2, %rd18;
	ld.global.f32 	%f96, [%rd19];
	mul.wide.s32 	%rd20, %r58, 4;
	add.s64 	%rd21, %rd1, %rd20;
	ld.global.f32 	%f97, [%rd21];
	fma.rn.f32 	%f98, %f96, %f97, %f123;
	ld.global.f32 	%f99, [%rd19+4];
	ld.global.f32 	%f100, [%rd21+4];
	fma.rn.f32 	%f101, %f99, %f100, %f98;
	ld.global.f32 	%f102, [%rd19+8];
	ld.global.f32 	%f103, [%rd21+8];
	fma.rn.f32 	%f104, %f102, %f103, %f101;
	ld.global.f32 	%f105, [%rd19+12];
	ld.global.f32 	%f106, [%rd21+12];
	fma.rn.f32 	%f123, %f105, %f106, %f104;
	add.s32 	%r71, %r71, 4;
$L__BB11_14:
	setp.eq.s32 	%p14, %r9, 0;
	@%p14 bra 	$L__BB11_18;
	setp.eq.s32 	%p15, %r9, 1;
	add.s32 	%r59, %r14, %r71;
	add.s32 	%r60, %r71, %r15;
	mul.wide.s32 	%rd22, %r59, 4;
	add.s64 	%rd5, %rd2, %rd22;
	ld.global.f32 	%f107, [%rd5];
	mul.wide.s32 	%rd23, %r60, 4;
	add.s64 	%rd6, %rd1, %rd23;
	ld.global.f32 	%f108, [%rd6];
	fma.rn.f32 	%f123, %f107, %f108, %f123;
	@%p15 bra 	$L__BB11_18;
	setp.eq.s32 	%p16, %r9, 2;
	ld.global.f32 	%f109, [%rd5+4];
	ld.global.f32 	%f110, [%rd6+4];
	fma.rn.f32 	%f123, %f109, %f110, %f123;
	@%p16 bra 	$L__BB11_18;
	ld.global.f32 	%f111, [%rd5+8];
	ld.global.f32 	%f112, [%rd6+8];
	fma.rn.f32 	%f123, %f111, %f112, %f123;
$L__BB11_18:
	add.s32 	%r66, %r66, 1;
	setp.ne.s32 	%p17, %r66, %r32;
	@%p17 bra 	$L__BB11_5;
	add.f32 	%f124, %f124, %f123;
	add.s32 	%r65, %r65, 1;
	setp.ne.s32 	%p18, %r65, %r33;
	@%p18 bra 	$L__BB11_4;
$L__BB11_20:
	ld.param.u64 	%rd27, [_Z22convMultiChannelKernelPKfS0_Pfiiiii_param_2];
	mad.lo.s32 	%r61, %r3, %r45, %r3;
	add.s32 	%r62, %r61, %r41;
	mad.lo.s32 	%r63, %r62, %r4, %r62;
	add.s32 	%r64, %r63, %r1;
	cvta.to.global.u64 	%rd24, %rd27;
	mul.wide.s32 	%rd25, %r64, 4;
	add.s64 	%rd26, %rd24, %rd25;
	st.global.f32 	[%rd26], %f124;
$L__BB11_21:
	ret;

}
	// .globl	_ZN3cub18CUB_300001_SM_10006detail11EmptyKernelIvEEvv
.visible .entry _ZN3cub18CUB_300001_SM_10006detail11EmptyKernelIvEEvv()
{


	ret;

}


// ===== COMPILED SASS (sm_100) =====

	.target	sm_100

	.elftype	@"ET_EXEC"


//--------------------- .note.nv.tkinfo           --------------------------
	.section	.note.nv.tkinfo,"",@"SHT_NOTE"
	.sectionflags	@"SHF_NOTE_NV_TKINFO"
	.tkinfo
        /*0018*/ 	.word	0x00000002
        /*0030*/ 	.string	""
        /*0030*/ 	.string	"ptxas"
        /*0030*/ 	.string	"Cuda compilation tools, release 13.0, V13.0.88"
        /*0030*/ 	.string	"Build cuda_13.0.r13.0/compiler.36424714_0"
        /*0030*/ 	.string	"-arch sm_100 -m 64 "



//--------------------- .note.nv.cuinfo           --------------------------
	.section	.note.nv.cuinfo,"",@"SHT_NOTE"
	.sectionflags	@"SHF_NOTE_NV_CUINFO"
        /*0018*/ 	.short	0x0002
        /*001a*/ 	.short	0x0064
        /*001c*/ 	.short	0x0082
	.zero		2


//--------------------- .nv.info                  --------------------------
	.section	.nv.info,"",@"SHT_CUDA_INFO"
	.align	4


	//----- nvinfo : EIATTR_REGCOUNT
	.align		4
        /*0000*/ 	.byte	0x04, 0x2f
        /*0002*/ 	.short	(.L_46 - .L_45)
	.align		4
.L_45:
        /*0004*/ 	.word	index@(_Z31convolutionKernelWithoutPaddingPKfS0_Pfii)
        /*0008*/ 	.word	0x00000020


	//----- nvinfo : EIATTR_FRAME_SIZE
	.align		4
.L_46:
        /*000c*/ 	.byte	0x04, 0x11
        /*000e*/ 	.short	(.L_48 - .L_47)
	.align		4
.L_47:
        /*0010*/ 	.word	index@(_Z31convolutionKernelWithoutPaddingPKfS0_Pfii)
        /*0014*/ 	.word	0x00000000


	//----- nvinfo : EIATTR_REGCOUNT
	.align		4
.L_48:
        /*0018*/ 	.byte	0x04, 0x2f
        /*001a*/ 	.short	(.L_50 - .L_49)
	.align		4
.L_49:
        /*001c*/ 	.word	index@(_Z28convolutionKernelWithPaddingPKfS0_Pfii)
        /*0020*/ 	.word	0x0000001e


	//----- nvinfo : EIATTR_FRAME_SIZE
	.align		4
.L_50:
        /*0024*/ 	.byte	0x04, 0x11
        /*0026*/ 	.short	(.L_52 - .L_51)
	.align		4
.L_51:
        /*0028*/ 	.word	index@(_Z28convolutionKernelWithPaddingPKfS0_Pfii)
        /*002c*/ 	.word	0x00000000


	//----- nvinfo : EIATTR_REGCOUNT
	.align		4
.L_52:
        /*0030*/ 	.byte	0x04, 0x2f
        /*0032*/ 	.short	(.L_54 - .L_53)
	.align		4
.L_53:
        /*0034*/ 	.word	index@(_Z15applyReLUKernelPfi)
        /*0038*/ 	.word	0x00000008


	//----- nvinfo : EIATTR_FRAME_SIZE
	.align		4
.L_54:
        /*003c*/ 	.byte	0x04, 0x11
        /*003e*/ 	.short	(.L_56 - .L_55)
	.align		4
.L_55:
        /*0040*/ 	.word	index@(_Z15applyReLUKernelPfi)
        /*0044*/ 	.word	0x00000000


	//----- nvinfo : EIATTR_REGCOUNT
	.align		4
.L_56:
        /*0048*/ 	.byte	0x04, 0x2f
        /*004a*/ 	.short	(.L_58 - .L_57)
	.align		4
.L_57:
        /*004c*/ 	.word	index@(_Z15applyTanhKernelPfi)
        /*0050*/ 	.word	0x0000000c


	//----- nvinfo : EIATTR_FRAME_SIZE
	.align		4
.L_58:
        /*0054*/ 	.byte	0x04, 0x11
        /*0056*/ 	.short	(.L_60 - .L_59)
	.align		4
.L_59:
        /*0058*/ 	.word	index@(_Z15applyTanhKernelPfi)
        /*005c*/ 	.word	0x00000000


	//----- nvinfo : EIATTR_REGCOUNT
	.align		4
.L_60:
        /*0060*/ 	.byte	0x04, 0x2f
        /*0062*/ 	.short	(.L_62 - .L_61)
	.align		4
.L_61:
        /*0064*/ 	.word	index@(_Z16maxPoolingKernelPKfPfiii)
        /*0068*/ 	.word	0x0000001d


	//----- nvinfo : EIATTR_FRAME_SIZE
	.align		4
.L_62:
        /*006c*/ 	.byte	0x04, 0x11
        /*006e*/ 	.short	(.L_64 - .L_63)
	.align		4
.L_63:
        /*0070*/ 	.word	index@(_Z16maxPoolingKernelPKfPfiii)
        /*0074*/ 	.word	0x00000000


	//----- nvinfo : EIATTR_REGCOUNT
	.align		4
.L_64:
        /*0078*/ 	.byte	0x04, 0x2f
        /*007a*/ 	.short	(.L_66 - .L_65)
	.align		4
.L_65:
        /*007c*/ 	.word	index@(_Z20averagePoolingKernelPKfPfiii)
        /*0080*/ 	.word	0x00000020


	//----- nvinfo : EIATTR_FRAME_SIZE
	.align		4
.L_66:
        /*0084*/ 	.byte	0x04, 0x11
        /*0086*/ 	.short	(.L_68 - .L_67)
	.align		4
.L_67:
        /*0088*/ 	.word	index@($__internal_2_$__cuda_sm3x_div_rn_noftz_f32_slowpath)
        /*008c*/ 	.word	0x00000000


	//----- nvinfo : EIATTR_FRAME_SIZE
	.align		4
.L_68:
        /*0090*/ 	.byte	0x04, 0x11
        /*0092*/ 	.short	(.L_70 - .L_69)
	.align		4
.L_69:
        /*0094*/ 	.word	index@(_Z20averagePoolingKernelPKfPfiii)
        /*0098*/ 	.word	0x00000000


	//----- nvinfo : EIATTR_REGCOUNT
	.align		4
.L_70:
        /*009c*/ 	.byte	0x04, 0x2f
        /*009e*/ 	.short	(.L_72 - .L_71)
	.align		4
.L_71:
        /*00a0*/ 	.word	index@(_Z18applySigmoidKernelPfS_i)
        /*00a4*/ 	.word	0x0000000e


	//----- nvinfo : EIATTR_FRAME_SIZE
	.align		4
.L_72:
        /*00a8*/ 	.byte	0x04, 0x11
        /*00aa*/ 	.short	(.L_74 - .L_73)
	.align		4
.L_73:
        /*00ac*/ 	.word	index@($__internal_1_$__cuda_sm20_rcp_rn_f32_slowpath)
        /*00b0*/ 	.word	0x00000000


	//----- nvinfo : EIATTR_FRAME_SIZE
	.align		4
.L_74:
        /*00b4*/ 	.byte	0x04, 0x11
        /*00b6*/ 	.short	(.L_76 - .L_75)
	.align		4
.L_75:
        /*00b8*/ 	.word	index@(_Z18applySigmoidKernelPfS_i)
        /*00bc*/ 	.word	0x00000000


	//----- nvinfo : EIATTR_REGCOUNT
	.align		4
.L_76:
        /*00c0*/ 	.byte	0x04, 0x2f
        /*00c2*/ 	.short	(.L_78 - .L_77)
	.align		4
.L_77:
        /*00c4*/ 	.word	index@(_Z15addBiasesKernelPfPKfiii)
        /*00c8*/ 	.word	0x0000000c


	//----- nvinfo : EIATTR_FRAME_SIZE
	.align		4
.L_78:
        /*00cc*/ 	.byte	0x04, 0x11
        /*00ce*/ 	.short	(.L_80 - .L_79)
	.align		4
.L_79:
        /*00d0*/ 	.word	index@(_Z15addBiasesKernelPfPKfiii)
        /*00d4*/ 	.word	0x00000000


	//----- nvinfo : EIATTR_REGCOUNT
	.align		4
.L_80:
        /*00d8*/ 	.byte	0x04, 0x2f
        /*00da*/ 	.short	(.L_82 - .L_81)
	.align		4
.L_81:
        /*00dc*/ 	.word	index@(_Z25fullyConnectedLayerKernelPfS_S_S_ii)
        /*00e0*/ 	.word	0x0000001f


	//----- nvinfo : EIATTR_FRAME_SIZE
	.align		4
.L_82:
        /*00e4*/ 	.byte	0x04, 0x11
        /*00e6*/ 	.short	(.L_84 - .L_83)
	.align		4
.L_83:
        /*00e8*/ 	.word	index@(_Z25fullyConnectedLayerKernelPfS_S_S_ii)
        /*00ec*/ 	.word	0x00000000


	//----- nvinfo : EIATTR_REGCOUNT
	.align		4
.L_84:
        /*00f0*/ 	.byte	0x04, 0x2f
        /*00f2*/ 	.short	(.L_86 - .L_85)
	.align		4
.L_85:
        /*00f4*/ 	.word	index@(_Z9applyReLUPfi)
        /*00f8*/ 	.word	0x00000008


	//----- nvinfo : EIATTR_FRAME_SIZE
	.align		4
.L_86:
        /*00fc*/ 	.byte	0x04, 0x11
        /*00fe*/ 	.short	(.L_88 - .L_87)
	.align		4
.L_87:
        /*0100*/ 	.word	index@(_Z9applyReLUPfi)
        /*0104*/ 	.word	0x00000000


	//----- nvinfo : EIATTR_REGCOUNT
	.align		4
.L_88:
        /*0108*/ 	.byte	0x04, 0x2f
        /*010a*/ 	.short	(.L_90 - .L_89)
	.align		4
.L_89:
        /*010c*/ 	.word	index@(_Z13softmaxKernelPfS_i)
        /*0110*/ 	.word	0x00000016


	//----- nvinfo : EIATTR_FRAME_SIZE
	.align		4
.L_90:
        /*0114*/ 	.byte	0x04, 0x11
        /*0116*/ 	.short	(.L_92 - .L_91)
	.align		4
.L_91:
        /*0118*/ 	.word	index@($__internal_0_$__cuda_sm3x_div_rn_noftz_f32_slowpath)
        /*011c*/ 	.word	0x00000000


	//----- nvinfo : EIATTR_FRAME_SIZE
	.align		4
.L_92:
        /*0120*/ 	.byte	0x04, 0x11
        /*0122*/ 	.short	(.L_94 - .L_93)
	.align		4
.L_93:
        /*0124*/ 	.word	index@(_Z13softmaxKernelPfS_i)
        /*0128*/ 	.word	0x00000000


	//----- nvinfo : EIATTR_REGCOUNT
	.align		4
.L_94:
        /*012c*/ 	.byte	0x04, 0x2f
        /*012e*/ 	.short	(.L_96 - .L_95)
	.align		4
.L_95:
        /*0130*/ 	.word	index@(_Z22convMultiChannelKernelPKfS0_Pfiiiii)
        /*0134*/ 	.word	0x00000020


	//----- nvinfo : EIATTR_FRAME_SIZE
	.align		4
.L_96:
        /*0138*/ 	.byte	0x04, 0x11
        /*013a*/ 	.short	(.L_98 - .L_97)
	.align		4
.L_97:
        /*013c*/ 	.word	index@(_Z22convMultiChannelKernelPKfS0_Pfiiiii)
        /*0140*/ 	.word	0x00000000


	//----- nvinfo : EIATTR_REGCOUNT
	.align		4
.L_98:
        /*0144*/ 	.byte	0x04, 0x2f
        /*0146*/ 	.short	(.L_100 - .L_99)
	.align		4
.L_99:
        /*0148*/ 	.word	index@(_ZN3cub18CUB_300001_SM_10006detail11EmptyKernelIvEEvv)
        /*014c*/ 	.word	0x00000004


	//----- nvinfo : EIATTR_FRAME_SIZE
	.align		4
.L_100:
        /*0150*/ 	.byte	0x04, 0x11
        /*0152*/ 	.short	(.L_102 - .L_101)
	.align		4
.L_101:
        /*0154*/ 	.word	index@(_ZN3cub18CUB_300001_SM_10006detail11EmptyKernelIvEEvv)
        /*0158*/ 	.word	0x00000000


	//----- nvinfo : EIATTR_MIN_STACK_SIZE
	.align		4
.L_102:
        /*015c*/ 	.byte	0x04, 0x12
        /*015e*/ 	.short	(.L_104 - .L_103)
	.align		4
.L_103:
        /*0160*/ 	.word	index@(_ZN3cub18CUB_300001_SM_10006detail11EmptyKernelIvEEvv)
        /*0164*/ 	.word	0x00000000


	//----- nvinfo : EIATTR_MIN_STACK_SIZE
	.align		4
.L_104:
        /*0168*/ 	.byte	0x04, 0x12
        /*016a*/ 	.short	(.L_106 - .L_105)
	.align		4
.L_105:
        /*016c*/ 	.word	index@(_Z22convMultiChannelKernelPKfS0_Pfiiiii)
        /*0170*/ 	.word	0x00000000


	//----- nvinfo : EIATTR_MIN_STACK_SIZE
	.align		4
.L_106:
        /*0174*/ 	.byte	0x04, 0x12
        /*0176*/ 	.short	(.L_108 - .L_107)
	.align		4
.L_107:
        /*0178*/ 	.word	index@(_Z13softmaxKernelPfS_i)
        /*017c*/ 	.word	0x00000000


	//----- nvinfo : EIATTR_MIN_STACK_SIZE
	.align		4
.L_108:
        /*0180*/ 	.byte	0x04, 0x12
        /*0182*/ 	.short	(.L_110 - .L_109)
	.align		4
.L_109:
        /*0184*/ 	.word	index@(_Z9applyReLUPfi)
        /*0188*/ 	.word	0x00000000


	//----- nvinfo : EIATTR_MIN_STACK_SIZE
	.align		4
.L_110:
        /*018c*/ 	.byte	0x04, 0x12
        /*018e*/ 	.short	(.L_112 - .L_111)
	.align		4
.L_111:
        /*0190*/ 	.word	index@(_Z25fullyConnectedLayerKernelPfS_S_S_ii)
        /*0194*/ 	.word	0x00000000


	//----- nvinfo : EIATTR_MIN_STACK_SIZE
	.align		4
.L_112:
        /*0198*/ 	.byte	0x04, 0x12
        /*019a*/ 	.short	(.L_114 - .L_113)
	.align		4
.L_113:
        /*019c*/ 	.word	index@(_Z15addBiasesKernelPfPKfiii)
        /*01a0*/ 	.word	0x00000000


	//----- nvinfo : EIATTR_MIN_STACK_SIZE
	.align		4
.L_114:
        /*01a4*/ 	.byte	0x04, 0x12
        /*01a6*/ 	.short	(.L_116 - .L_115)
	.align		4
.L_115:
        /*01a8*/ 	.word	index@(_Z18applySigmoidKernelPfS_i)
        /*01ac*/ 	.word	0x00000000


	//----- nvinfo : EIATTR_MIN_STACK_SIZE
	.align		4
.L_116:
        /*01b0*/ 	.byte	0x04, 0x12
        /*01b2*/ 	.short	(.L_118 - .L_117)
	.align		4
.L_117:
        /*01b4*/ 	.word	index@(_Z20averagePoolingKernelPKfPfiii)
        /*01b8*/ 	.word	0x00000000


	//----- nvinfo : EIATTR_MIN_STACK_SIZE
	.align		4
.L_118:
        /*01bc*/ 	.byte	0x04, 0x12
        /*01be*/ 	.short	(.L_120 - .L_119)
	.align		4
.L_119:
        /*01c0*/ 	.word	index@(_Z16maxPoolingKernelPKfPfiii)
        /*01c4*/ 	.word	0x00000000


	//----- nvinfo : EIATTR_MIN_STACK_SIZE
	.align		4
.L_120:
        /*01c8*/ 	.byte	0x04, 0x12
        /*01ca*/ 	.short	(.L_122 - .L_121)
	.align		4
.L_121:
        /*01cc*/ 	.word	index@(_Z15applyTanhKernelPfi)
        /*01d0*/ 	.word	0x00000000


	//----- nvinfo : EIATTR_MIN_STACK_SIZE
	.align		4
.L_122:
        /*01d4*/ 	.byte	0x04, 0x12
        /*01d6*/ 	.short	(.L_124 - .L_123)
	.align		4
.L_123:
        /*01d8*/ 	.word	index@(_Z15applyReLUKernelPfi)
        /*01dc*/ 	.word	0x00000000


	//----- nvinfo : EIATTR_MIN_STACK_SIZE
	.align		4
.L_124:
        /*01e0*/ 	.byte	0x04, 0x12
        /*01e2*/ 	.short	(.L_126 - .L_125)
	.align		4
.L_125:
        /*01e4*/ 	.word	index@(_Z28convolutionKernelWithPaddingPKfS0_Pfii)
        /*01e8*/ 	.word	0x00000000


	//----- nvinfo : EIATTR_MIN_STACK_SIZE
	.align		4
.L_126:
        /*01ec*/ 	.byte	0x04, 0x12
        /*01ee*/ 	.short	(.L_128 - .L_127)
	.align		4
.L_127:
        /*01f0*/ 	.word	index@(_Z31convolutionKernelWithoutPaddingPKfS0_Pfii)
        /*01f4*/ 	.word	0x00000000
.L_128:


//--------------------- .nv.compat                --------------------------
	.section	.nv.compat,"",@"SHT_CUDA_COMPAT_INFO"
	.align	4
        /*0000*/ 	.byte	0x02, 0x09, 0x00, 0x00, 0x02, 0x02, 0x01, 0x00, 0x02, 0x05, 0x05, 0x00, 0x03, 0x07, 0x01, 0x01
        /*0010*/ 	.byte	0x02, 0x03, 0x00, 0x00, 0x02, 0x06, 0x01, 0x00, 0x04, 0x0b, 0x08, 0x00, 0x01, 0x00, 0x00, 0x00
        /*0020*/ 	.byte	0x00, 0x00, 0x00, 0x00


//--------------------- .nv.info._ZN3cub18CUB_300001_SM_10006detail11EmptyKernelIvEEvv --------------------------
	.section	.nv.info._ZN3cub18CUB_300001_SM_10006detail11EmptyKernelIvEEvv,"",@"SHT_CUDA_INFO"
	.sectionflags	@""
	.align	4


	//----- nvinfo : EIATTR_CUDA_API_VERSION
	.align		4
        /*0000*/ 	.byte	0x04, 0x37
        /*0002*/ 	.short	(.L_130 - .L_129)
.L_129:
        /*0004*/ 	.word	0x00000082


	//----- nvinfo : EIATTR_SPARSE_MMA_MASK
	.align		4
.L_130:
        /*0008*/ 	.byte	0x03, 0x50
        /*000a*/ 	.short	0x0000


	//----- nvinfo : EIATTR_MAXREG_COUNT
	.align		4
        /*000c*/ 	.byte	0x03, 0x1b
        /*000e*/ 	.short	0x00ff


	//----- nvinfo : EIATTR_MERCURY_ISA_VERSION
	.align		4
        /*0010*/ 	.byte	0x03, 0x5f
        /*0012*/ 	.short	0x0101


	//----- nvinfo : EIATTR_VRC_CTA_INIT_COUNT
	.align		4
        /*0014*/ 	.byte	0x02, 0x4a
	.zero		1
	.zero		1


	//----- nvinfo : EIATTR_EXIT_INSTR_OFFSETS
	.align		4
        /*0018*/ 	.byte	0x04, 0x1c
        /*001a*/ 	.short	(.L_132 - .L_131)


	//   ....[0]....
.L_131:
        /*001c*/ 	.word	0x00000010


	//----- nvinfo : EIATTR_SW_WAR
	.align		4
.L_132:
        /*0020*/ 	.byte	0x04, 0x36
        /*0022*/ 	.short	(.L_134 - .L_133)
.L_133:
        /*0024*/ 	.word	0x00000008
.L_134:


//--------------------- .nv.info._Z22convMultiChannelKernelPKfS0_Pfiiiii --------------------------
	.section	.nv.info._Z22convMultiChannelKernelPKfS0_Pfiiiii,"",@"SHT_CUDA_INFO"
	.sectionflags	@""
	.align	4


	//----- nvinfo : EIATTR_CUDA_API_VERSION
	.align		4
        /*0000*/ 	.byte	0x04, 0x37
        /*0002*/ 	.short	(.L_136 - .L_135)
.L_135:
        /*0004*/ 	.word	0x00000082


	//----- nvinfo : EIATTR_KPARAM_INFO
	.align		4
.L_136:
        /*0008*/ 	.byte	0x04, 0x17
        /*000a*/ 	.short	(.L_138 - .L_137)
.L_137:
        /*000c*/ 	.word	0x00000000
        /*0010*/ 	.short	0x0007
        /*0012*/ 	.short	0x0028
        /*0014*/ 	.byte	0x00, 0xf0, 0x11, 0x00


	//----- nvinfo : EIATTR_KPARAM_INFO
	.align		4
.L_138:
        /*0018*/ 	.byte	0x04, 0x17
        /*001a*/ 	.short	(.L_140 - .L_139)
.L_139:
        /*001c*/ 	.word	0x00000000
        /*0020*/ 	.short	0x0006
        /*0022*/ 	.short	0x0024
        /*0024*/ 	.byte	0x00, 0xf0, 0x11, 0x00


	//----- nvinfo : EIATTR_KPARAM_INFO
	.align		4
.L_140:
        /*0028*/ 	.byte	0x04, 0x17
        /*002a*/ 	.short	(.L_142 - .L_141)
.L_141:
        /*002c*/ 	.word	0x00000000
        /*0030*/ 	.short	0x0005
        /*0032*/ 	.short	0x0020
        /*0034*/ 	.byte	0x00, 0xf0, 0x11, 0x00


	//----- nvinfo : EIATTR_KPARAM_INFO
	.align		4
.L_142:
        /*0038*/ 	.byte	0x04, 0x17
        /*003a*/ 	.short	(.L_144 - .L_143)
.L_143:
        /*003c*/ 	.word	0x00000000
        /*0040*/ 	.short	0x0004
        /*0042*/ 	.short	0x001c
        /*0044*/ 	.byte	0x00, 0xf0, 0x11, 0x00


	//----- nvinfo : EIATTR_KPARAM_INFO
	.align		4
.L_144:
        /*0048*/ 	.byte	0x04, 0x17
        /*004a*/ 	.short	(.L_146 - .L_145)
.L_145:
        /*004c*/ 	.word	0x00000000
        /*0050*/ 	.short	0x0003
        /*0052*/ 	.short	0x0018
        /*0054*/ 	.byte	0x00, 0xf0, 0x11, 0x00


	//----- nvinfo : EIATTR_KPARAM_INFO
	.align		4
.L_146:
        /*0058*/ 	.byte	0x04, 0x17
        /*005a*/ 	.short	(.L_148 - .L_147)
.L_147:
        /*005c*/ 	.word	0x00000000
        /*0060*/ 	.short	0x0002
        /*0062*/ 	.short	0x0010
        /*0064*/ 	.byte	0x00, 0xf5, 0x21, 0x00


	//----- nvinfo : EIATTR_KPARAM_INFO
	.align		4
.L_148:
        /*0068*/ 	.byte	0x04, 0x17
        /*006a*/ 	.short	(.L_150 - .L_149)
.L_149:
        /*006c*/ 	.word	0x00000000
        /*0070*/ 	.short	0x0001
        /*0072*/ 	.short	0x0008
        /*0074*/ 	.byte	0x00, 0xf5, 0x21, 0x00


	//----- nvinfo : EIATTR_KPARAM_INFO
	.align		4
.L_150:
        /*0078*/ 	.byte	0x04, 0x17
        /*007a*/ 	.short	(.L_152 - .L_151)
.L_151:
        /*007c*/ 	.word	0x00000000
        /*0080*/ 	.short	0x0000
        /*0082*/ 	.short	0x0000
        /*0084*/ 	.byte	0x00, 0xf5, 0x21, 0x00


	//----- nvinfo : EIATTR_SPARSE_MMA_MASK
	.align		4
.L_152:
        /*0088*/ 	.byte	0x03, 0x50
        /*008a*/ 	.short	0x0000


	//----- nvinfo : EIATTR_MAXREG_COUNT
	.align		4
        /*008c*/ 	.byte	0x03, 0x1b
        /*008e*/ 	.short	0x00ff


	//----- nvinfo : EIATTR_MERCURY_ISA_VERSION
	.align		4
        /*0090*/ 	.byte	0x03, 0x5f
        /*0092*/ 	.short	0x0101


	//----- nvinfo : EIATTR_VRC_CTA_INIT_COUNT
	.align		4
        /*0094*/ 	.byte	0x02, 0x4a
	.zero		1
	.zero		1


	//----- nvinfo : EIATTR_EXIT_INSTR_OFFSETS
	.align		4
        /*0098*/ 	.byte	0x04, 0x1c
        /*009a*/ 	.short	(.L_154 - .L_153)


	//   ....[0]....
.L_153:
        /*009c*/ 	.word	0x00000150


	//   ....[1]....
        /*00a0*/ 	.word	0x00000d30


	//----- nvinfo : EIATTR_CBANK_PARAM_SIZE
	.align		4
.L_154:
        /*00a4*/ 	.byte	0x03, 0x19
        /*00a6*/ 	.short	0x002c


	//----- nvinfo : EIATTR_PARAM_CBANK
	.align		4
        /*00a8*/ 	.byte	0x04, 0x0a
        /*00aa*/ 	.short	(.L_156 - .L_155)
	.align		4
.L_155:
        /*00ac*/ 	.word	index@(.nv.constant0._Z22convMultiChannelKernelPKfS0_Pfiiiii)
        /*00b0*/ 	.short	0x0380
        /*00b2*/ 	.short	0x002c


	//----- nvinfo : EIATTR_SW_WAR
	.align		4
.L_156:
        /*00b4*/ 	.byte	0x04, 0x36
        /*00b6*/ 	.short	(.L_158 - .L_157)
.L_157:
        /*00b8*/ 	.word	0x00000008
.L_158:


//--------------------- .nv.info._Z13softmaxKernelPfS_i --------------------------
	.section	.nv.info._Z13softmaxKernelPfS_i,"",@"SHT_CUDA_INFO"
	.sectionflags	@""
	.align	4


	//----- nvinfo : EIATTR_CUDA_API_VERSION
	.align		4
        /*0000*/ 	.byte	0x04, 0x37
        /*0002*/ 	.short	(.L_160 - .L_159)
.L_159:
        /*0004*/ 	.word	0x00000082


	//----- nvinfo : EIATTR_KPARAM_INFO
	.align		4
.L_160:
        /*0008*/ 	.byte	0x04, 0x17
        /*000a*/ 	.short	(.L_162 - .L_161)
.L_161:
        /*000c*/ 	.word	0x00000000
        /*0010*/ 	.short	0x0002
        /*0012*/ 	.short	0x0010
        /*0014*/ 	.byte	0x00, 0xf0, 0x11, 0x00


	//----- nvinfo : EIATTR_KPARAM_INFO
	.align		4
.L_162:
        /*0018*/ 	.byte	0x04, 0x17
        /*001a*/ 	.short	(.L_164 - .L_163)
.L_163:
        /*001c*/ 	.word	0x00000000
        /*0020*/ 	.short	0x0001
        /*0022*/ 	.short	0x0008
        /*0024*/ 	.byte	0x00, 0xf5, 0x21, 0x00


	//----- nvinfo : EIATTR_KPARAM_INFO
	.align		4
.L_164:
        /*0028*/ 	.byte	0x04, 0x17
        /*002a*/ 	.short	(.L_166 - .L_165)
.L_165:
        /*002c*/ 	.word	0x00000000
        /*0030*/ 	.short	0x0000
        /*0032*/ 	.short	0x0000
        /*0034*/ 	.byte	0x00, 0xf5, 0x21, 0x00


	//----- nvinfo : EIATTR_SPARSE_MMA_MASK
	.align		4
.L_166:
        /*0038*/ 	.byte	0x03, 0x50
        /*003a*/ 	.short	0x0000


	//----- nvinfo : EIATTR_MAXREG_COUNT
	.align		4
        /*003c*/ 	.byte	0x03, 0x1b
        /*003e*/ 	.short	0x00ff


	//----- nvinfo : EIATTR_NUM_BARRIERS
	.align		4
        /*0040*/ 	.byte	0x02, 0x4c
        /*0042*/ 	.byte	0x01
	.zero		1


	//----- nvinfo : EIATTR_MERCURY_ISA_VERSION
	.align		4
        /*0044*/ 	.byte	0x03, 0x5f
        /*0046*/ 	.short	0x0101


	//----- nvinfo : EIATTR_VRC_CTA_INIT_COUNT
	.align		4
        /*0048*/ 	.byte	0x02, 0x4a
	.zero		1
	.zero		1


	//----- nvinfo : EIATTR_EXIT_INSTR_OFFSETS
	.align		4
        /*004c*/ 	.byte	0x04, 0x1c
        /*004e*/ 	.short	(.L_168 - .L_167)


	//   ....[0]....
.L_167:
        /*0050*/ 	.word	0x000007b0


	//----- nvinfo : EIATTR_CRS_STACK_SIZE
	.align		4
.L_168:
        /*0054*/ 	.byte	0x04, 0x1e
        /*0056*/ 	.short	(.L_170 - .L_169)
.L_169:
        /*0058*/ 	.word	0x00000000


	//----- nvinfo : EIATTR_CBANK_PARAM_SIZE
	.align		4
.L_170:
        /*005c*/ 	.byte	0x03, 0x19
        /*005e*/ 	.short	0x0014


	//----- nvinfo : EIATTR_PARAM_CBANK
	.align		4
        /*0060*/ 	.byte	0x04, 0x0a
        /*0062*/ 	.short	(.L_172 - .L_171)
	.align		4
.L_171:
        /*0064*/ 	.word	index@(.nv.constant0._Z13softmaxKernelPfS_i)
        /*0068*/ 	.short	0x0380
        /*006a*/ 	.short	0x0014


	//----- nvinfo : EIATTR_SW_WAR
	.align		4
.L_172:
        /*006c*/ 	.byte	0x04, 0x36
        /*006e*/ 	.short	(.L_174 - .L_173)
.L_173:
        /*0070*/ 	.word	0x00000008
.L_174:


//--------------------- .nv.info._Z9applyReLUPfi  --------------------------
	.section	.nv.info._Z9applyReLUPfi,"",@"SHT_CUDA_INFO"
	.sectionflags	@""
	.align	4


	//----- nvinfo : EIATTR_CUDA_API_VERSION
	.align		4
        /*0000*/ 	.byte	0x04, 0x37
        /*0002*/ 	.short	(.L_176 - .L_175)
.L_175:
        /*0004*/ 	.word	0x00000082


	//----- nvinfo : EIATTR_KPARAM_INFO
	.align		4
.L_176:
        /*0008*/ 	.byte	0x04, 0x17
        /*000a*/ 	.short	(.L_178 - .L_177)
.L_177:
        /*000c*/ 	.word	0x00000000
        /*0010*/ 	.short	0x0001
        /*0012*/ 	.short	0x0008
        /*0014*/ 	.byte	0x00, 0xf0, 0x11, 0x00


	//----- nvinfo : EIATTR_KPARAM_INFO
	.align		4
.L_178:
        /*0018*/ 	.byte	0x04, 0x17
        /*001a*/ 	.short	(.L_180 - .L_179)
.L_179:
        /*001c*/ 	.word	0x00000000
        /*0020*/ 	.short	0x0000
        /*0022*/ 	.short	0x0000
        /*0024*/ 	.byte	0x00, 0xf5, 0x21, 0x00


	//----- nvinfo : EIATTR_SPARSE_MMA_MASK
	.align		4
.L_180:
        /*0028*/ 	.byte	0x03, 0x50
        /*002a*/ 	.short	0x0000


	//----- nvinfo : EIATTR_MAXREG_COUNT
	.align		4
        /*002c*/ 	.byte	0x03, 0x1b
        /*002e*/ 	.short	0x00ff


	//----- nvinfo : EIATTR_MERCURY_ISA_VERSION
	.align		4
        /*0030*/ 	.byte	0x03, 0x5f
        /*0032*/ 	.short	0x0101


	//----- nvinfo : EIATTR_VRC_CTA_INIT_COUNT
	.align		4
        /*0034*/ 	.byte	0x02, 0x4a
	.zero		1
	.zero		1


	//----- nvinfo : EIATTR_EXIT_INSTR_OFFSETS
	.align		4
        /*0038*/ 	.byte	0x04, 0x1c
        /*003a*/ 	.short	(.L_182 - .L_181)


	//   ....[0]....
.L_181:
        /*003c*/ 	.word	0x00000070


	//   ....[1]....
        /*0040*/ 	.word	0x000000e0


	//----- nvinfo : EIATTR_CBANK_PARAM_SIZE
	.align		4
.L_182:
        /*0044*/ 	.byte	0x03, 0x19
        /*0046*/ 	.short	0x000c


	//----- nvinfo : EIATTR_PARAM_CBANK
	.align		4
        /*0048*/ 	.byte	0x04, 0x0a
        /*004a*/ 	.short	(.L_184 - .L_183)
	.align		4
.L_183:
        /*004c*/ 	.word	index@(.nv.constant0._Z9applyReLUPfi)
        /*0050*/ 	.short	0x0380
        /*0052*/ 	.short	0x000c


	//----- nvinfo : EIATTR_SW_WAR
	.align		4
.L_184:
        /*0054*/ 	.byte	0x04, 0x36
        /*0056*/ 	.short	(.L_186 - .L_185)
.L_185:
        /*0058*/ 	.word	0x00000008
.L_186:


//--------------------- .nv.info._Z25fullyConnectedLayerKernelPfS_S_S_ii --------------------------
	.section	.nv.info._Z25fullyConnectedLayerKernelPfS_S_S_ii,"",@"SHT_CUDA_INFO"
	.sectionflags	@""
	.align	4


	//----- nvinfo : EIATTR_CUDA_API_VERSION
	.align		4
        /*0000*/ 	.byte	0x04, 0x37
        /*0002*/ 	.short	(.L_188 - .L_187)
.L_187:
        /*0004*/ 	.word	0x00000082


	//----- nvinfo : EIATTR_KPARAM_INFO
	.align		4
.L_188:
        /*0008*/ 	.byte	0x04, 0x17
        /*000a*/ 	.short	(.L_190 - .L_189)
.L_189:
        /*000c*/ 	.word	0x00000000
        /*0010*/ 	.short	0x0005
        /*0012*/ 	.short	0x0024
        /*0014*/ 	.byte	0x00, 0xf0, 0x11, 0x00


	//----- nvinfo : EIATTR_KPARAM_INFO
	.align		4
.L_190:
        /*0018*/ 	.byte	0x04, 0x17
        /*001a*/ 	.short	(.L_192 - .L_191)
.L_191:
        /*001c*/ 	.word	0x00000000
        /*0020*/ 	.short	0x0004
        /*0022*/ 	.short	0x0020
        /*0024*/ 	.byte	0x00, 0xf0, 0x11, 0x00


	//----- nvinfo : EIATTR_KPARAM_INFO
	.align		4
.L_192:
        /*0028*/ 	.byte	0x04, 0x17
        /*002a*/ 	.short	(.L_194 - .L_193)
.L_193:
        /*002c*/ 	.word	0x00000000
        /*0030*/ 	.short	0x0003
        /*0032*/ 	.short	0x0018
        /*0034*/ 	.byte	0x00, 0xf5, 0x21, 0x00


	//----- nvinfo : EIATTR_KPARAM_INFO
	.align		4
.L_194:
        /*0038*/ 	.byte	0x04, 0x17
        /*003a*/ 	.short	(.L_196 - .L_195)
.L_195:
        /*003c*/ 	.word	0x00000000
        /*0040*/ 	.short	0x0002
        /*0042*/ 	.short	0x0010
        /*0044*/ 	.byte	0x00, 0xf5, 0x21, 0x00


	//----- nvinfo : EIATTR_KPARAM_INFO
	.align		4
.L_196:
        /*0048*/ 	.byte	0x04, 0x17
        /*004a*/ 	.short	(.L_198 - .L_197)
.L_197:
        /*004c*/ 	.word	0x00000000
        /*0050*/ 	.short	0x0001
        /*0052*/ 	.short	0x0008
        /*0054*/ 	.byte	0x00, 0xf5, 0x21, 0x00


	//----- nvinfo : EIATTR_KPARAM_INFO
	.align		4
.L_198:
        /*0058*/ 	.byte	0x04, 0x17
        /*005a*/ 	.short	(.L_200 - .L_199)
.L_199:
        /*005c*/ 	.word	0x00000000
        /*0060*/ 	.short	0x0000
        /*0062*/ 	.short	0x0000
        /*0064*/ 	.byte	0x00, 0xf5, 0x21, 0x00


	//----- nvinfo : EIATTR_SPARSE_MMA_MASK
	.align		4
.L_200:
        /*0068*/ 	.byte	0x03, 0x50
        /*006a*/ 	.short	0x0000


	//----- nvinfo : EIATTR_MAXREG_COUNT
	.align		4
        /*006c*/ 	.byte	0x03, 0x1b
        /*006e*/ 	.short	0x00ff


	//----- nvinfo : EIATTR_MERCURY_ISA_VERSION
	.align		4
        /*0070*/ 	.byte	0x03, 0x5f
        /*0072*/ 	.short	0x0101


	//----- nvinfo : EIATTR_VRC_CTA_INIT_COUNT
	.align		4
        /*0074*/ 	.byte	0x02, 0x4a
	.zero		1
	.zero		1


	//----- nvinfo : EIATTR_EXIT_INSTR_OFFSETS
	.align		4
        /*0078*/ 	.byte	0x04, 0x1c
        /*007a*/ 	.short	(.L_202 - .L_201)


	//   ....[0]....
.L_201:
        /*007c*/ 	.word	0x00000070


	//   ....[1]....
        /*0080*/ 	.word	0x00000ad0


	//----- nvinfo : EIATTR_CBANK_PARAM_SIZE
	.align		4
.L_202:
        /*0084*/ 	.byte	0x03, 0x19
        /*0086*/ 	.short	0x0028


	//----- nvinfo : EIATTR_PARAM_CBANK
	.align		4
        /*0088*/ 	.byte	0x04, 0x0a
        /*008a*/ 	.short	(.L_204 - .L_203)
	.align		4
.L_203:
        /*008c*/ 	.word	index@(.nv.constant0._Z25fullyConnectedLayerKernelPfS_S_S_ii)
        /*0090*/ 	.short	0x0380
        /*0092*/ 	.short	0x0028


	//----- nvinfo : EIATTR_SW_WAR
	.align		4
.L_204:
        /*0094*/ 	.byte	0x04, 0x36
        /*0096*/ 	.short	(.L_206 - .L_205)
.L_205:
        /*0098*/ 	.word	0x00000008
.L_206:


//--------------------- .nv.info._Z15addBiasesKernelPfPKfiii --------------------------
	.section	.nv.info._Z15addBiasesKernelPfPKfiii,"",@"SHT_CUDA_INFO"
	.sectionflags	@""
	.align	4


	//----- nvinfo : EIATTR_CUDA_API_VERSION
	.align		4
        /*0000*/ 	.byte	0x04, 0x37
        /*0002*/ 	.short	(.L_208 - .L_207)
.L_207:
        /*0004*/ 	.word	0x00000082


	//----- nvinfo : EIATTR_KPARAM_INFO
	.align		4
.L_208:
        /*0008*/ 	.byte	0x04, 0x17
        /*000a*/ 	.short	(.L_210 - .L_209)
.L_209:
        /*000c*/ 	.word	0x00000000
        /*0010*/ 	.short	0x0004
        /*0012*/ 	.short	0x0018
        /*0014*/ 	.byte	0x00, 0xf0, 0x11, 0x00


	//----- nvinfo : EIATTR_KPARAM_INFO
	.align		4
.L_210:
        /*0018*/ 	.byte	0x04, 0x17
        /*001a*/ 	.short	(.L_212 - .L_211)
.L_211:
        /*001c*/ 	.word	0x00000000
        /*0020*/ 	.short	0x0003
        /*0022*/ 	.short	0x0014
        /*0024*/ 	.byte	0x00, 0xf0, 0x11, 0x00


	//----- nvinfo : EIATTR_KPARAM_INFO
	.align		4
.L_212:
        /*0028*/ 	.byte	0x04, 0x17
        /*002a*/ 	.short	(.L_214 - .L_213)
.L_213:
        /*002c*/ 	.word	0x00000000
        /*0030*/ 	.short	0x0002
        /*0032*/ 	.short	0x0010
        /*0034*/ 	.byte	0x00, 0xf0, 0x11, 0x00


	//----- nvinfo : EIATTR_KPARAM_INFO
	.align		4
.L_214:
        /*0038*/ 	.byte	0x04, 0x17
        /*003a*/ 	.short	(.L_216 - .L_215)
.L_215:
        /*003c*/ 	.word	0x00000000
        /*0040*/ 	.short	0x0001
        /*0042*/ 	.short	0x0008
        /*0044*/ 	.byte	0x00, 0xf5, 0x21, 0x00


	//----- nvinfo : EIATTR_KPARAM_INFO
	.align		4
.L_216:
        /*0048*/ 	.byte	0x04, 0x17
        /*004a*/ 	.short	(.L_218 - .L_217)
.L_217:
        /*004c*/ 	.word	0x00000000
        /*0050*/ 	.short	0x0000
        /*0052*/ 	.short	0x0000
        /*0054*/ 	.byte	0x00, 0xf5, 0x21, 0x00


	//----- nvinfo : EIATTR_SPARSE_MMA_MASK
	.align		4
.L_218:
        /*0058*/ 	.byte	0x03, 0x50
        /*005a*/ 	.short	0x0000


	//----- nvinfo : EIATTR_MAXREG_COUNT
	.align		4
        /*005c*/ 	.byte	0x03, 0x1b
        /*005e*/ 	.short	0x00ff


	//----- nvinfo : EIATTR_MERCURY_ISA_VERSION
	.align		4
        /*0060*/ 	.byte	0x03, 0x5f
        /*0062*/ 	.short	0x0101


	//----- nvinfo : EIATTR_VRC_CTA_INIT_COUNT
	.align		4
        /*0064*/ 	.byte	0x02, 0x4a
	.zero		1
	.zero		1


	//----- nvinfo : EIATTR_EXIT_INSTR_OFFSETS
	.align		4
        /*0068*/ 	.byte	0x04, 0x1c
        /*006a*/ 	.short	(.L_220 - .L_219)


	//   ....[0]....
.L_219:
        /*006c*/ 	.word	0x00000120


	//   ....[1]....
        /*0070*/ 	.word	0x000001e0


	//----- nvinfo : EIATTR_CBANK_PARAM_SIZE
	.align		4
.L_220:
        /*0074*/ 	.byte	0x03, 0x19
        /*0076*/ 	.short	0x001c


	//----- nvinfo : EIATTR_PARAM_CBANK
	.align		4
        /*0078*/ 	.byte	0x04, 0x0a
        /*007a*/ 	.short	(.L_222 - .L_221)
	.align		4
.L_221:
        /*007c*/ 	.word	index@(.nv.constant0._Z15addBiasesKernelPfPKfiii)
        /*0080*/ 	.short	0x0380
        /*0082*/ 	.short	0x001c


	//----- nvinfo : EIATTR_SW_WAR
	.align		4
.L_222:
        /*0084*/ 	.byte	0x04, 0x36
        /*0086*/ 	.short	(.L_224 - .L_223)
.L_223:
        /*0088*/ 	.word	0x00000008
.L_224:


//--------------------- .nv.info._Z18applySigmoidKernelPfS_i --------------------------
	.section	.nv.info._Z18applySigmoidKernelPfS_i,"",@"SHT_CUDA_INFO"
	.sectionflags	@""
	.align	4


	//----- nvinfo : EIATTR_CUDA_API_VERSION
	.align		4
        /*0000*/ 	.byte	0x04, 0x37
        /*0002*/ 	.short	(.L_226 - .L_225)
.L_225:
        /*0004*/ 	.word	0x00000082


	//----- nvinfo : EIATTR_KPARAM_INFO
	.align		4
.L_226:
        /*0008*/ 	.byte	0x04, 0x17
        /*000a*/ 	.short	(.L_228 - .L_227)
.L_227:
        /*000c*/ 	.word	0x00000000
        /*0010*/ 	.short	0x0002
        /*0012*/ 	.short	0x0010
        /*0014*/ 	.byte	0x00, 0xf0, 0x11, 0x00


	//----- nvinfo : EIATTR_KPARAM_INFO
	.align		4
.L_228:
        /*0018*/ 	.byte	0x04, 0x17
        /*001a*/ 	.short	(.L_230 - .L_229)
.L_229:
        /*001c*/ 	.word	0x00000000
        /*0020*/ 	.short	0x0001
        /*0022*/ 	.short	0x0008
        /*0024*/ 	.byte	0x00, 0xf5, 0x21, 0x00


	//----- nvinfo : EIATTR_KPARAM_INFO
	.align		4
.L_230:
        /*0028*/ 	.byte	0x04, 0x17
        /*002a*/ 	.short	(.L_232 - .L_231)
.L_231:
        /*002c*/ 	.word	0x00000000
        /*0030*/ 	.short	0x0000
        /*0032*/ 	.short	0x0000
        /*0034*/ 	.byte	0x00, 0xf5, 0x21, 0x00


	//----- nvinfo : EIATTR_SPARSE_MMA_MASK
	.align		4
.L_232:
        /*0038*/ 	.byte	0x03, 0x50
        /*003a*/ 	.short	0x0000


	//----- nvinfo : EIATTR_MAXREG_COUNT
	.align		4
        /*003c*/ 	.byte	0x03, 0x1b
        /*003e*/ 	.short	0x00ff


	//----- nvinfo : EIATTR_MERCURY_ISA_VERSION
	.align		4
        /*0040*/ 	.byte	0x03, 0x5f
        /*0042*/ 	.short	0x0101


	//----- nvinfo : EIATTR_VRC_CTA_INIT_COUNT
	.align		4
        /*0044*/ 	.byte	0x02, 0x4a
	.zero		1
	.zero		1


	//----- nvinfo : EIATTR_EXIT_INSTR_OFFSETS
	.align		4
        /*0048*/ 	.byte	0x04, 0x1c
        /*004a*/ 	.short	(.L_234 - .L_233)


	//   ....[0]....
.L_233:
        /*004c*/ 	.word	0x00000070


	//   ....[1]....
        /*0050*/ 	.word	0x00000260


	//----- nvinfo : EIATTR_CRS_STACK_SIZE
	.align		4
.L_234:
        /*0054*/ 	.byte	0x04, 0x1e
        /*0056*/ 	.short	(.L_236 - .L_235)
.L_235:
        /*0058*/ 	.word	0x00000000


	//----- nvinfo : EIATTR_CBANK_PARAM_SIZE
	.align		4
.L_236:
        /*005c*/ 	.byte	0x03, 0x19
        /*005e*/ 	.short	0x0014


	//----- nvinfo : EIATTR_PARAM_CBANK
	.align		4
        /*0060*/ 	.byte	0x04, 0x0a
        /*0062*/ 	.short	(.L_238 - .L_237)
	.align		4
.L_237:
        /*0064*/ 	.word	index@(.nv.constant0._Z18applySigmoidKernelPfS_i)
        /*0068*/ 	.short	0x0380
        /*006a*/ 	.short	0x0014


	//----- nvinfo : EIATTR_SW_WAR
	.align		4
.L_238:
        /*006c*/ 	.byte	0x04, 0x36
        /*006e*/ 	.short	(.L_240 - .L_239)
.L_239:
        /*0070*/ 	.word	0x00000008
.L_240:


//--------------------- .nv.info._Z20averagePoolingKernelPKfPfiii --------------------------
	.section	.nv.info._Z20averagePoolingKernelPKfPfiii,"",@"SHT_CUDA_INFO"
	.sectionflags	@""
	.align	4


	//----- nvinfo : EIATTR_CUDA_API_VERSION
	.align		4
        /*0000*/ 	.byte	0x04, 0x37
        /*0002*/ 	.short	(.L_242 - .L_241)
.L_241:
        /*0004*/ 	.word	0x00000082


	//----- nvinfo : EIATTR_KPARAM_INFO
	.align		4
.L_242:
        /*0008*/ 	.byte	0x04, 0x17
        /*000a*/ 	.short	(.L_244 - .L_243)
.L_243:
        /*000c*/ 	.word	0x00000000
        /*0010*/ 	.short	0x0004
        /*0012*/ 	.short	0x0018
        /*0014*/ 	.byte	0x00, 0xf0, 0x11, 0x00


	//----- nvinfo : EIATTR_KPARAM_INFO
	.align		4
.L_244:
        /*0018*/ 	.byte	0x04, 0x17
        /*001a*/ 	.short	(.L_246 - .L_245)
.L_245:
        /*001c*/ 	.word	0x00000000
        /*0020*/ 	.short	0x0003
        /*0022*/ 	.short	0x0014
        /*0024*/ 	.byte	0x00, 0xf0, 0x11, 0x00


	//----- nvinfo : EIATTR_KPARAM_INFO
	.align		4
.L_246:
        /*0028*/ 	.byte	0x04, 0x17
        /*002a*/ 	.short	(.L_248 - .L_247)
.L_247:
        /*002c*/ 	.word	0x00000000
        /*0030*/ 	.short	0x0002
        /*0032*/ 	.short	0x0010
        /*0034*/ 	.byte	0x00, 0xf0, 0x11, 0x00


	//----- nvinfo : EIATTR_KPARAM_INFO
	.align		4
.L_248:
        /*0038*/ 	.byte	0x04, 0x17
        /*003a*/ 	.short	(.L_250 - .L_249)
.L_249:
        /*003c*/ 	.word	0x00000000
        /*0040*/ 	.short	0x0001
        /*0042*/ 	.short	0x0008
        /*0044*/ 	.byte	0x00, 0xf5, 0x21, 0x00


	//----- nvinfo : EIATTR_KPARAM_INFO
	.align		4
.L_250:
        /*0048*/ 	.byte	0x04, 0x17
        /*004a*/ 	.short	(.L_252 - .L_251)
.L_251:
        /*004c*/ 	.word	0x00000000
        /*0050*/ 	.short	0x0000
        /*0052*/ 	.short	0x0000
        /*0054*/ 	.byte	0x00, 0xf5, 0x21, 0x00


	//----- nvinfo : EIATTR_SPARSE_MMA_MASK
	.align		4
.L_252:
        /*0058*/ 	.byte	0x03, 0x50
        /*005a*/ 	.short	0x0000


	//----- nvinfo : EIATTR_MAXREG_COUNT
	.align		4
        /*005c*/ 	.byte	0x03, 0x1b
        /*005e*/ 	.short	0x00ff


	//----- nvinfo : EIATTR_MERCURY_ISA_VERSION
	.align		4
        /*0060*/ 	.byte	0x03, 0x5f
        /*0062*/ 	.short	0x0101


	//----- nvinfo : EIATTR_VRC_CTA_INIT_COUNT
	.align		4
        /*0064*/ 	.byte	0x02, 0x4a
	.zero		1
	.zero		1


	//----- nvinfo : EIATTR_EXIT_INSTR_OFFSETS
	.align		4
        /*0068*/ 	.byte	0x04, 0x1c
        /*006a*/ 	.short	(.L_254 - .L_253)


	//   ....[0]....
.L_253:
        /*006c*/ 	.word	0x000000c0


	//   ....[1]....
        /*0070*/ 	.word	0x000009f0


	//----- nvinfo : EIATTR_CRS_STACK_SIZE
	.align		4
.L_254:
        /*0074*/ 	.byte	0x04, 0x1e
        /*0076*/ 	.short	(.L_256 - .L_255)
.L_255:
        /*0078*/ 	.word	0x00000000


	//----- nvinfo : EIATTR_CBANK_PARAM_SIZE
	.align		4
.L_256:
        /*007c*/ 	.byte	0x03, 0x19
        /*007e*/ 	.short	0x001c


	//----- nvinfo : EIATTR_PARAM_CBANK
	.align		4
        /*0080*/ 	.byte	0x04, 0x0a
        /*0082*/ 	.short	(.L_258 - .L_257)
	.align		4
.L_257:
        /*0084*/ 	.word	index@(.nv.constant0._Z20averagePoolingKernelPKfPfiii)
        /*0088*/ 	.short	0x0380
        /*008a*/ 	.short	0x001c


	//----- nvinfo : EIATTR_SW_WAR
	.align		4
.L_258:
        /*008c*/ 	.byte	0x04, 0x36
        /*008e*/ 	.short	(.L_260 - .L_259)
.L_259:
        /*0090*/ 	.word	0x00000008
.L_260:


//--------------------- .nv.info._Z16maxPoolingKernelPKfPfiii --------------------------
	.section	.nv.info._Z16maxPoolingKernelPKfPfiii,"",@"SHT_CUDA_INFO"
	.sectionflags	@""
	.align	4


	//----- nvinfo : EIATTR_CUDA_API_VERSION
	.align		4
        /*0000*/ 	.byte	0x04, 0x37
        /*0002*/ 	.short	(.L_262 - .L_261)
.L_261:
        /*0004*/ 	.word	0x00000082


	//----- nvinfo : EIATTR_KPARAM_INFO
	.align		4
.L_262:
        /*0008*/ 	.byte	0x04, 0x17
        /*000a*/ 	.short	(.L_264 - .L_263)
.L_263:
        /*000c*/ 	.word	0x00000000
        /*0010*/ 	.short	0x0004
        /*0012*/ 	.short	0x0018
        /*0014*/ 	.byte	0x00, 0xf0, 0x11, 0x00


	//----- nvinfo : EIATTR_KPARAM_INFO
	.align		4
.L_264:
        /*0018*/ 	.byte	0x04, 0x17
        /*001a*/ 	.short	(.L_266 - .L_265)
.L_265:
        /*001c*/ 	.word	0x00000000
        /*0020*/ 	.short	0x0003
        /*0022*/ 	.short	0x0014
        /*0024*/ 	.byte	0x00, 0xf0, 0x11, 0x00


	//----- nvinfo : EIATTR_KPARAM_INFO
	.align		4
.L_266:
        /*0028*/ 	.byte	0x04, 0x17
        /*002a*/ 	.short	(.L_268 - .L_267)
.L_267:
        /*002c*/ 	.word	0x00000000
        /*0030*/ 	.short	0x0002
        /*0032*/ 	.short	0x0010
        /*0034*/ 	.byte	0x00, 0xf0, 0x11, 0x00


	//----- nvinfo : EIATTR_KPARAM_INFO
	.align		4
.L_268:
        /*0038*/ 	.byte	0x04, 0x17
        /*003a*/ 	.short	(.L_270 - .L_269)
.L_269:
        /*003c*/ 	.word	0x00000000
        /*0040*/ 	.short	0x0001
        /*0042*/ 	.short	0x0008
        /*0044*/ 	.byte	0x00, 0xf5, 0x21, 0x00


	//----- nvinfo : EIATTR_KPARAM_INFO
	.align		4
.L_270:
        /*0048*/ 	.byte	0x04, 0x17
        /*004a*/ 	.short	(.L_272 - .L_271)
.L_271:
        /*004c*/ 	.word	0x00000000
        /*0050*/ 	.short	0x0000
        /*0052*/ 	.short	0x0000
        /*0054*/ 	.byte	0x00, 0xf5, 0x21, 0x00


	//----- nvinfo : EIATTR_SPARSE_MMA_MASK
	.align		4
.L_272:
        /*0058*/ 	.byte	0x03, 0x50
        /*005a*/ 	.short	0x0000


	//----- nvinfo : EIATTR_MAXREG_COUNT
	.align		4
        /*005c*/ 	.byte	0x03, 0x1b
        /*005e*/ 	.short	0x00ff


	//----- nvinfo : EIATTR_MERCURY_ISA_VERSION
	.align		4
        /*0060*/ 	.byte	0x03, 0x5f
        /*0062*/ 	.short	0x0101


	//----- nvinfo : EIATTR_VRC_CTA_INIT_COUNT
	.align		4
        /*0064*/ 	.byte	0x02, 0x4a
	.zero		1
	.zero		1


	//----- nvinfo : EIATTR_EXIT_INSTR_OFFSETS
	.align		4
        /*0068*/ 	.byte	0x04, 0x1c
        /*006a*/ 	.short	(.L_274 - .L_273)


	//   ....[0]....
.L_273:
        /*006c*/ 	.word	0x000000c0


	//   ....[1]....
        /*0070*/ 	.word	0x00000800


	//----- nvinfo : EIATTR_CBANK_PARAM_SIZE
	.align		4
.L_274:
        /*0074*/ 	.byte	0x03, 0x19
        /*0076*/ 	.short	0x001c


	//----- nvinfo : EIATTR_PARAM_CBANK
	.align		4
        /*0078*/ 	.byte	0x04, 0x0a
        /*007a*/ 	.short	(.L_276 - .L_275)
	.align		4
.L_275:
        /*007c*/ 	.word	index@(.nv.constant0._Z16maxPoolingKernelPKfPfiii)
        /*0080*/ 	.short	0x0380
        /*0082*/ 	.short	0x001c


	//----- nvinfo : EIATTR_SW_WAR
	.align		4
.L_276:
        /*0084*/ 	.byte	0x04, 0x36
        /*0086*/ 	.short	(.L_278 - .L_277)
.L_277:
        /*0088*/ 	.word	0x00000008
.L_278:


//--------------------- .nv.info._Z15applyTanhKernelPfi --------------------------
	.section	.nv.info._Z15applyTanhKernelPfi,"",@"SHT_CUDA_INFO"
	.sectionflags	@""
	.align	4


	//----- nvinfo : EIATTR_CUDA_API_VERSION
	.align		4
        /*0000*/ 	.byte	0x04, 0x37
        /*0002*/ 	.short	(.L_280 - .L_279)
.L_279:
        /*0004*/ 	.word	0x00000082


	//----- nvinfo : EIATTR_KPARAM_INFO
	.align		4
.L_280:
        /*0008*/ 	.byte	0x04, 0x17
        /*000a*/ 	.short	(.L_282 - .L_281)
.L_281:
        /*000c*/ 	.word	0x00000000
        /*0010*/ 	.short	0x0001
        /*0012*/ 	.short	0x0008
        /*0014*/ 	.byte	0x00, 0xf0, 0x11, 0x00


	//----- nvinfo : EIATTR_KPARAM_INFO
	.align		4
.L_282:
        /*0018*/ 	.byte	0x04, 0x17
        /*001a*/ 	.short	(.L_284 - .L_283)
.L_283:
        /*001c*/ 	.word	0x00000000
        /*0020*/ 	.short	0x0000
        /*0022*/ 	.short	0x0000
        /*0024*/ 	.byte	0x00, 0xf5, 0x21, 0x00


	//----- nvinfo : EIATTR_SPARSE_MMA_MASK
	.align		4
.L_284:
        /*0028*/ 	.byte	0x03, 0x50
        /*002a*/ 	.short	0x0000


	//----- nvinfo : EIATTR_MAXREG_COUNT
	.align		4
        /*002c*/ 	.byte	0x03, 0x1b
        /*002e*/ 	.short	0x00ff


	//----- nvinfo : EIATTR_MERCURY_ISA_VERSION
	.align		4
        /*0030*/ 	.byte	0x03, 0x5f
        /*0032*/ 	.short	0x0101


	//----- nvinfo : EIATTR_VRC_CTA_INIT_COUNT
	.align		4
        /*0034*/ 	.byte	0x02, 0x4a
	.zero		1
	.zero		1


	//----- nvinfo : EIATTR_EXIT_INSTR_OFFSETS
	.align		4
        /*0038*/ 	.byte	0x04, 0x1c
        /*003a*/ 	.short	(.L_286 - .L_285)


	//   ....[0]....
.L_285:
        /*003c*/ 	.word	0x00000070


	//   ....[1]....
        /*0040*/ 	.word	0x000001e0


	//----- nvinfo : EIATTR_CBANK_PARAM_SIZE
	.align		4
.L_286:
        /*0044*/ 	.byte	0x03, 0x19
        /*0046*/ 	.short	0x000c


	//----- nvinfo : EIATTR_PARAM_CBANK
	.align		4
        /*0048*/ 	.byte	0x04, 0x0a
        /*004a*/ 	.short	(.L_288 - .L_287)
	.align		4
.L_287:
        /*004c*/ 	.word	index@(.nv.constant0._Z15applyTanhKernelPfi)
        /*0050*/ 	.short	0x0380
        /*0052*/ 	.short	0x000c


	//----- nvinfo : EIATTR_SW_WAR
	.align		4
.L_288:
        /*0054*/ 	.byte	0x04, 0x36
        /*0056*/ 	.short	(.L_290 - .L_289)
.L_289:
        /*0058*/ 	.word	0x00000008
.L_290:


//--------------------- .nv.info._Z15applyReLUKernelPfi --------------------------
	.section	.nv.info._Z15applyReLUKernelPfi,"",@"SHT_CUDA_INFO"
	.sectionflags	@""
	.align	4


	//----- nvinfo : EIATTR_CUDA_API_VERSION
	.align		4
        /*0000*/ 	.byte	0x04, 0x37
        /*0002*/ 	.short	(.L_292 - .L_291)
.L_291:
        /*0004*/ 	.word	0x00000082


	//----- nvinfo : EIATTR_KPARAM_INFO
	.align		4
.L_292:
        /*0008*/ 	.byte	0x04, 0x17
        /*000a*/ 	.short	(.L_294 - .L_293)
.L_293:
        /*000c*/ 	.word	0x00000000
        /*0010*/ 	.short	0x0001
        /*0012*/ 	.short	0x0008
        /*0014*/ 	.byte	0x00, 0xf0, 0x11, 0x00


	//----- nvinfo : EIATTR_KPARAM_INFO
	.align		4
.L_294:
        /*0018*/ 	.byte	0x04, 0x17
        /*001a*/ 	.short	(.L_296 - .L_295)
.L_295:
        /*001c*/ 	.word	0x00000000
        /*0020*/ 	.short	0x0000
        /*0022*/ 	.short	0x0000
        /*0024*/ 	.byte	0x00, 0xf5, 0x21, 0x00


	//----- nvinfo : EIATTR_SPARSE_MMA_MASK
	.align		4
.L_296:
        /*0028*/ 	.byte	0x03, 0x50
        /*002a*/ 	.short	0x0000


	//----- nvinfo : EIATTR_MAXREG_COUNT
	.align		4
        /*002c*/ 	.byte	0x03, 0x1b
        /*002e*/ 	.short	0x00ff


	//----- nvinfo : EIATTR_MERCURY_ISA_VERSION
	.align		4
        /*0030*/ 	.byte	0x03, 0x5f
        /*0032*/ 	.short	0x0101


	//----- nvinfo : EIATTR_VRC_CTA_INIT_COUNT
	.align		4
        /*0034*/ 	.byte	0x02, 0x4a
	.zero		1
	.zero		1


	//----- nvinfo : EIATTR_EXIT_INSTR_OFFSETS
	.align		4
        /*0038*/ 	.byte	0x04, 0x1c
        /*003a*/ 	.short	(.L_298 - .L_297)


	//   ....[0]....
.L_297:
        /*003c*/ 	.word	0x00000070


	//   ....[1]....
        /*0040*/ 	.word	0x000000e0


	//----- nvinfo : EIATTR_CBANK_PARAM_SIZE
	.align		4
.L_298:
        /*0044*/ 	.byte	0x03, 0x19
        /*0046*/ 	.short	0x000c


	//----- nvinfo : EIATTR_PARAM_CBANK
	.align		4
        /*0048*/ 	.byte	0x04, 0x0a
        /*004a*/ 	.short	(.L_300 - .L_299)
	.align		4
.L_299:
        /*004c*/ 	.word	index@(.nv.constant0._Z15applyReLUKernelPfi)
        /*0050*/ 	.short	0x0380
        /*0052*/ 	.short	0x000c


	//----- nvinfo : EIATTR_SW_WAR
	.align		4
.L_300:
        /*0054*/ 	.byte	0x04, 0x36
        /*0056*/ 	.short	(.L_302 - .L_301)
.L_301:
        /*0058*/ 	.word	0x00000008
.L_302:


//--------------------- .nv.info._Z28convolutionKernelWithPaddingPKfS0_Pfii --------------------------
	.section	.nv.info._Z28convolutionKernelWithPaddingPKfS0_Pfii,"",@"SHT_CUDA_INFO"
	.sectionflags	@""
	.align	4


	//----- nvinfo : EIATTR_CUDA_API_VERSION
	.align		4
        /*0000*/ 	.byte	0x04, 0x37
        /*0002*/ 	.short	(.L_304 - .L_303)
.L_303:
        /*0004*/ 	.word	0x00000082


	//----- nvinfo : EIATTR_KPARAM_INFO
	.align		4
.L_304:
        /*0008*/ 	.byte	0x04, 0x17
        /*000a*/ 	.short	(.L_306 - .L_305)
.L_305:
        /*000c*/ 	.word	0x00000000
        /*0010*/ 	.short	0x0004
        /*0012*/ 	.short	0x001c
        /*0014*/ 	.byte	0x00, 0xf0, 0x11, 0x00


	//----- nvinfo : EIATTR_KPARAM_INFO
	.align		4
.L_306:
        /*0018*/ 	.byte	0x04, 0x17
        /*001a*/ 	.short	(.L_308 - .L_307)
.L_307:
        /*001c*/ 	.word	0x00000000
        /*0020*/ 	.short	0x0003
        /*0022*/ 	.short	0x0018
        /*0024*/ 	.byte	0x00, 0xf0, 0x11, 0x00


	//----- nvinfo : EIATTR_KPARAM_INFO
	.align		4
.L_308:
        /*0028*/ 	.byte	0x04, 0x17
        /*002a*/ 	.short	(.L_310 - .L_309)
.L_309:
        /*002c*/ 	.word	0x00000000
        /*0030*/ 	.short	0x0002
        /*0032*/ 	.short	0x0010
        /*0034*/ 	.byte	0x00, 0xf5, 0x21, 0x00


	//----- nvinfo : EIATTR_KPARAM_INFO
	.align		4
.L_310:
        /*0038*/ 	.byte	0x04, 0x17
        /*003a*/ 	.short	(.L_312 - .L_311)
.L_311:
        /*003c*/ 	.word	0x00000000
        /*0040*/ 	.short	0x0001
        /*0042*/ 	.short	0x0008
        /*0044*/ 	.byte	0x00, 0xf5, 0x21, 0x00


	//----- nvinfo : EIATTR_KPARAM_INFO
	.align		4
.L_312:
        /*0048*/ 	.byte	0x04, 0x17
        /*004a*/ 	.short	(.L_314 - .L_313)
.L_313:
        /*004c*/ 	.word	0x00000000
        /*0050*/ 	.short	0x0000
        /*0052*/ 	.short	0x0000
        /*0054*/ 	.byte	0x00, 0xf5, 0x21, 0x00


	//----- nvinfo : EIATTR_SPARSE_MMA_MASK
	.align		4
.L_314:
        /*0058*/ 	.byte	0x03, 0x50
        /*005a*/ 	.short	0x0000


	//----- nvinfo : EIATTR_MAXREG_COUNT
	.align		4
        /*005c*/ 	.byte	0x03, 0x1b
        /*005e*/ 	.short	0x00ff


	//----- nvinfo : EIATTR_MERCURY_ISA_VERSION
	.align		4
        /*0060*/ 	.byte	0x03, 0x5f
        /*0062*/ 	.short	0x0101


	//----- nvinfo : EIATTR_VRC_CTA_INIT_COUNT
	.align		4
        /*0064*/ 	.byte	0x02, 0x4a
	.zero		1
	.zero		1


	//----- nvinfo : EIATTR_EXIT_INSTR_OFFSETS
	.align		4
        /*0068*/ 	.byte	0x04, 0x1c
        /*006a*/ 	.short	(.L_316 - .L_315)


	//   ....[0]....
.L_315:
        /*006c*/ 	.word	0x000000c0


	//   ....[1]....
        /*0070*/ 	.word	0x00000e30


	//----- nvinfo : EIATTR_CRS_STACK_SIZE
	.align		4
.L_316:
        /*0074*/ 	.byte	0x04, 0x1e
        /*0076*/ 	.short	(.L_318 - .L_317)
.L_317:
        /*0078*/ 	.word	0x00000000


	//----- nvinfo : EIATTR_CBANK_PARAM_SIZE
	.align		4
.L_318:
        /*007c*/ 	.byte	0x03, 0x19
        /*007e*/ 	.short	0x0020


	//----- nvinfo : EIATTR_PARAM_CBANK
	.align		4
        /*0080*/ 	.byte	0x04, 0x0a
        /*0082*/ 	.short	(.L_320 - .L_319)
	.align		4
.L_319:
        /*0084*/ 	.word	index@(.nv.constant0._Z28convolutionKernelWithPaddingPKfS0_Pfii)
        /*0088*/ 	.short	0x0380
        /*008a*/ 	.short	0x0020


	//----- nvinfo : EIATTR_SW_WAR
	.align		4
.L_320:
        /*008c*/ 	.byte	0x04, 0x36
        /*008e*/ 	.short	(.L_322 - .L_321)
.L_321:
        /*0090*/ 	.word	0x00000008
.L_322:


//--------------------- .nv.info._Z31convolutionKernelWithoutPaddingPKfS0_Pfii --------------------------
	.section	.nv.info._Z31convolutionKernelWithoutPaddingPKfS0_Pfii,"",@"SHT_CUDA_INFO"
	.sectionflags	@""
	.align	4


	//----- nvinfo : EIATTR_CUDA_API_VERSION
	.align		4
        /*0000*/ 	.byte	0x04, 0x37
        /*0002*/ 	.short	(.L_324 - .L_323)
.L_323:
        /*0004*/ 	.word	0x00000082


	//----- nvinfo : EIATTR_KPARAM_INFO
	.align		4
.L_324:
        /*0008*/ 	.byte	0x04, 0x17
        /*000a*/ 	.short	(.L_326 - .L_325)
.L_325:
        /*000c*/ 	.word	0x00000000
        /*0010*/ 	.short	0x0004
        /*0012*/ 	.short	0x001c
        /*0014*/ 	.byte	0x00, 0xf0, 0x11, 0x00


	//----- nvinfo : EIATTR_KPARAM_INFO
	.align		4
.L_326:
        /*0018*/ 	.byte	0x04, 0x17
        /*001a*/ 	.short	(.L_328 - .L_327)
.L_327:
        /*001c*/ 	.word	0x00000000
        /*0020*/ 	.short	0x0003
        /*0022*/ 	.short	0x0018
        /*0024*/ 	.byte	0x00, 0xf0, 0x11, 0x00


	//----- nvinfo : EIATTR_KPARAM_INFO
	.align		4
.L_328:
        /*0028*/ 	.byte	0x04, 0x17
        /*002a*/ 	.short	(.L_330 - .L_329)
.L_329:
        /*002c*/ 	.word	0x00000000
        /*0030*/ 	.short	0x0002
        /*0032*/ 	.short	0x0010
        /*0034*/ 	.byte	0x00, 0xf5, 0x21, 0x00


	//----- nvinfo : EIATTR_KPARAM_INFO
	.align		4
.L_330:
        /*0038*/ 	.byte	0x04, 0x17
        /*003a*/ 	.short	(.L_332 - .L_331)
.L_331:
        /*003c*/ 	.word	0x00000000
        /*0040*/ 	.short	0x0001
        /*0042*/ 	.short	0x0008
        /*0044*/ 	.byte	0x00, 0xf5, 0x21, 0x00


	//----- nvinfo : EIATTR_KPARAM_INFO
	.align		4
.L_332:
        /*0048*/ 	.byte	0x04, 0x17
        /*004a*/ 	.short	(.L_334 - .L_333)
.L_333:
        /*004c*/ 	.word	0x00000000
        /*0050*/ 	.short	0x0000
        /*0052*/ 	.short	0x0000
        /*0054*/ 	.byte	0x00, 0xf5, 0x21, 0x00


	//----- nvinfo : EIATTR_SPARSE_MMA_MASK
	.align		4
.L_334:
        /*0058*/ 	.byte	0x03, 0x50
        /*005a*/ 	.short	0x0000


	//----- nvinfo : EIATTR_MAXREG_COUNT
	.align		4
        /*005c*/ 	.byte	0x03, 0x1b
        /*005e*/ 	.short	0x00ff


	//----- nvinfo : EIATTR_MERCURY_ISA_VERSION
	.align		4
        /*0060*/ 	.byte	0x03, 0x5f
        /*0062*/ 	.short	0x0101


	//----- nvinfo : EIATTR_VRC_CTA_INIT_COUNT
	.align		4
        /*0064*/ 	.byte	0x02, 0x4a
	.zero		1
	.zero		1


	//----- nvinfo : EIATTR_EXIT_INSTR_OFFSETS
	.align		4
        /*0068*/ 	.byte	0x04, 0x1c
        /*006a*/ 	.short	(.L_336 - .L_335)


	//   ....[0]....
.L_335:
        /*006c*/ 	.word	0x000000d0


	//   ....[1]....
        /*0070*/ 	.word	0x00000ce0


	//----- nvinfo : EIATTR_CBANK_PARAM_SIZE
	.align		4
.L_336:
        /*0074*/ 	.byte	0x03, 0x19
        /*0076*/ 	.short	0x0020


	//----- nvinfo : EIATTR_PARAM_CBANK
	.align		4
        /*0078*/ 	.byte	0x04, 0x0a
        /*007a*/ 	.short	(.L_338 - .L_337)
	.align		4
.L_337:
        /*007c*/ 	.word	index@(.nv.constant0._Z31convolutionKernelWithoutPaddingPKfS0_Pfii)
        /*0080*/ 	.short	0x0380
        /*0082*/ 	.short	0x0020


	//----- nvinfo : EIATTR_SW_WAR
	.align		4
.L_338:
        /*0084*/ 	.byte	0x04, 0x36
        /*0086*/ 	.short	(.L_340 - .L_339)
.L_339:
        /*0088*/ 	.word	0x00000008
.L_340:


//--------------------- .nv.callgraph             --------------------------
	.section	.nv.callgraph,"",@"SHT_CUDA_CALLGRAPH"
	.align	4
	.sectionentsize	8
	.align		4
        /*0000*/ 	.word	0x00000000
	.align		4
        /*0004*/ 	.word	0xffffffff
	.align		4
        /*0008*/ 	.word	0x00000000
	.align		4
        /*000c*/ 	.word	0xfffffffe
	.align		4
        /*0010*/ 	.word	0x00000000
	.align		4
        /*0014*/ 	.word	0xfffffffd
	.align		4
        /*0018*/ 	.word	0x00000000
	.align		4
        /*001c*/ 	.word	0xfffffffc


//--------------------- .nv.constant4             --------------------------
	.section	.nv.constant4,"a",@progbits
	.align	8
	.align		8
.nv.constant4:
        /*0000*/ 	.dword	_ZN34_INTERNAL_ca8d7f73_4_k_cu_fb9087674cuda3std3__45__cpo5beginE
	.align		8
        /*0008*/ 	.dword	_ZN34_INTERNAL_ca8d7f73_4_k_cu_fb9087674cuda3std3__45__cpo3endE
	.align		8
        /*0010*/ 	.dword	_ZN34_INTERNAL_ca8d7f73_4_k_cu_fb9087674cuda3std3__45__cpo6cbeginE
	.align		8
        /*0018*/ 	.dword	_ZN34_INTERNAL_ca8d7f73_4_k_cu_fb9087674cuda3std3__45__cpo4cendE
	.align		8
        /*0020*/ 	.dword	_ZN34_INTERNAL_ca8d7f73_4_k_cu_fb9087674cuda3std3__45__cpo6rbeginE
	.align		8
        /*0028*/ 	.dword	_ZN34_INTERNAL_ca8d7f73_4_k_cu_fb9087674cuda3std3__45__cpo4rendE
	.align		8
        /*0030*/ 	.dword	_ZN34_INTERNAL_ca8d7f73_4_k_cu_fb9087674cuda3std3__45__cpo7crbeginE
	.align		8
        /*0038*/ 	.dword	_ZN34_INTERNAL_ca8d7f73_4_k_cu_fb9087674cuda3std3__45__cpo5crendE
	.align		8
        /*0040*/ 	.dword	_ZN34_INTERNAL_ca8d7f73_4_k_cu_fb9087674cuda3std3__436_GLOBAL__N__ca8d7f73_4_k_cu_fb9087676ignoreE
	.align		8
        /*0048*/ 	.dword	_ZN34_INTERNAL_ca8d7f73_4_k_cu_fb9087674cuda3std3__419piecewise_constructE
	.align		8
        /*0050*/ 	.dword	_ZN34_INTERNAL_ca8d7f73_4_k_cu_fb9087674cuda3std3__48in_placeE
	.align		8
        /*0058*/ 	.dword	_ZN34_INTERNAL_ca8d7f73_4_k_cu_fb9087674cuda3std3__420unreachable_sentinelE
	.align		8
        /*0060*/ 	.dword	_ZN34_INTERNAL_ca8d7f73_4_k_cu_fb9087674cuda3std3__47nulloptE
	.align		8
        /*0068*/ 	.dword	_ZN34_INTERNAL_ca8d7f73_4_k_cu_fb9087674cuda3std3__48unexpectE
	.align		8
        /*0070*/ 	.dword	_ZN34_INTERNAL_ca8d7f73_4_k_cu_fb9087674cuda3std6ranges3__45__cpo4swapE
	.align		8
        /*0078*/ 	.dword	_ZN34_INTERNAL_ca8d7f73_4_k_cu_fb9087674cuda3std6ranges3__45__cpo9iter_moveE
	.align		8
        /*0080*/ 	.dword	_ZN34_INTERNAL_ca8d7f73_4_k_cu_fb9087674cuda3std6ranges3__45__cpo5beginE
	.align		8
        /*0088*/ 	.dword	_ZN34_INTERNAL_ca8d7f73_4_k_cu_fb9087674cuda3std6ranges3__45__cpo3endE
	.align		8
        /*0090*/ 	.dword	_ZN34_INTERNAL_ca8d7f73_4_k_cu_fb9087674cuda3std6ranges3__45__cpo6cbeginE
	.align		8
        /*0098*/ 	.dword	_ZN34_INTERNAL_ca8d7f73_4_k_cu_fb9087674cuda3std6ranges3__45__cpo4cendE
	.align		8
        /*00a0*/ 	.dword	_ZN34_INTERNAL_ca8d7f73_4_k_cu_fb9087674cuda3std6ranges3__45__cpo7advanceE
	.align		8
        /*00a8*/ 	.dword	_ZN34_INTERNAL_ca8d7f73_4_k_cu_fb9087674cuda3std6ranges3__45__cpo9iter_swapE
	.align		8
        /*00b0*/ 	.dword	_ZN34_INTERNAL_ca8d7f73_4_k_cu_fb9087674cuda3std6ranges3__45__cpo4nextE
	.align		8
        /*00b8*/ 	.dword	_ZN34_INTERNAL_ca8d7f73_4_k_cu_fb9087674cuda3std6ranges3__45__cpo4prevE
	.align		8
        /*00c0*/ 	.dword	_ZN34_INTERNAL_ca8d7f73_4_k_cu_fb9087674cuda3std6ranges3__45__cpo4dataE
	.align		8
        /*00c8*/ 	.dword	_ZN34_INTERNAL_ca8d7f73_4_k_cu_fb9087674cuda3std6ranges3__45__cpo5cdataE
	.align		8
        /*00d0*/ 	.dword	_ZN34_INTERNAL_ca8d7f73_4_k_cu_fb9087674cuda3std6ranges3__45__cpo4sizeE
	.align		8
        /*00d8*/ 	.dword	_ZN34_INTERNAL_ca8d7f73_4_k_cu_fb9087674cuda3std6ranges3__45__cpo5ssizeE
	.align		8
        /*00e0*/ 	.dword	_ZN34_INTERNAL_ca8d7f73_4_k_cu_fb9087674cuda3std6ranges3__45__cpo8distanceE
	.align		8
        /*00e8*/ 	.dword	_ZN34_INTERNAL_ca8d7f73_4_k_cu_fb9087676thrust24THRUST_300001_SM_1000_NS8cuda_cub3parE
	.align		8
        /*00f0*/ 	.dword	_ZN34_INTERNAL_ca8d7f73_4_k_cu_fb9087676thrust24THRUST_300001_SM_1000_NS8cuda_cub10par_nosyncE
	.align		8
        /*00f8*/ 	.dword	_ZN34_INTERNAL_ca8d7f73_4_k_cu_fb9087676thrust24THRUST_300001_SM_1000_NS6system6detail10sequential3seqE
	.align		8
        /*0100*/ 	.dword	_ZN34_INTERNAL_ca8d7f73_4_k_cu_fb9087676thrust24THRUST_300001_SM_1000_NS6system3cpp3parE
	.align		8
        /*0108*/ 	.dword	_ZN34_INTERNAL_ca8d7f73_4_k_cu_fb9087676thrust24THRUST_300001_SM_1000_NS12placeholders2_1E
	.align		8
        /*0110*/ 	.dword	_ZN34_INTERNAL_ca8d7f73_4_k_cu_fb9087676thrust24THRUST_300001_SM_1000_NS12placeholders2_2E
	.align		8
        /*0118*/ 	.dword	_ZN34_INTERNAL_ca8d7f73_4_k_cu_fb9087676thrust24THRUST_300001_SM_1000_NS12placeholders2_3E
	.align		8
        /*0120*/ 	.dword	_ZN34_INTERNAL_ca8d7f73_4_k_cu_fb9087676thrust24THRUST_300001_SM_1000_NS12placeholders2_4E
	.align		8
        /*0128*/ 	.dword	_ZN34_INTERNAL_ca8d7f73_4_k_cu_fb9087676thrust24THRUST_300001_SM_1000_NS12placeholders2_5E
	.align		8
        /*0130*/ 	.dword	_ZN34_INTERNAL_ca8d7f73_4_k_cu_fb9087676thrust24THRUST_300001_SM_1000_NS12placeholders2_6E
	.align		8
        /*0138*/ 	.dword	_ZN34_INTERNAL_ca8d7f73_4_k_cu_fb9087676thrust24THRUST_300001_SM_1000_NS12placeholders2_7E
	.align		8
        /*0140*/ 	.dword	_ZN34_INTERNAL_ca8d7f73_4_k_cu_fb9087676thrust24THRUST_300001_SM_1000_NS12placeholders2_8E
	.align		8
        /*0148*/ 	.dword	_ZN34_INTERNAL_ca8d7f73_4_k_cu_fb9087676thrust24THRUST_300001_SM_1000_NS12placeholders2_9E
	.align		8
        /*0150*/ 	.dword	_ZN34_INTERNAL_ca8d7f73_4_k_cu_fb9087676thrust24THRUST_300001_SM_1000_NS12placeholders3_10E
	.align		8
        /*0158*/ 	.dword	_ZN34_INTERNAL_ca8d7f73_4_k_cu_fb9087676thrust24THRUST_300001_SM_1000_NS3seqE
	.align		8
        /*0160*/ 	.dword	_ZN34_INTERNAL_ca8d7f73_4_k_cu_fb9087676thrust24THRUST_300001_SM_1000_NS6deviceE


//--------------------- .text._ZN3cub18CUB_300001_SM_10006detail11EmptyKernelIvEEvv --------------------------
	.section	.text._ZN3cub18CUB_300001_SM_10006detail11EmptyKernelIvEEvv,"ax",@progbits
	.align	128
        .global         _ZN3cub18CUB_300001_SM_10006detail11EmptyKernelIvEEvv
        .type           _ZN3cub18CUB_300001_SM_10006detail11EmptyKernelIvEEvv,@function
        .size           _ZN3cub18CUB_300001_SM_10006detail11EmptyKernelIvEEvv,(.L_x_100 - _ZN3cub18CUB_300001_SM_10006detail11EmptyKernelIvEEvv)
        .other          _ZN3cub18CUB_300001_SM_10006detail11EmptyKernelIvEEvv,@"STO_CUDA_ENTRY STV_DEFAULT"
_ZN3cub18CUB_300001_SM_10006detail11EmptyKernelIvEEvv:
.text._ZN3cub18CUB_300001_SM_10006detail11EmptyKernelIvEEvv:
[----:B------:R-:W-:Y:S01]  /*0000*/  LDC R1, c[0x0][0x37c] ;  /* 0x0000df00ff017b82 */ /* 0x000fe20000000800 */
[----:B------:R-:W-:Y:S05]  /*0010*/  EXIT ;  /* 0x000000000000794d */ /* 0x000fea0003800000 */
.L_x_0:
[----:B------:R-:W-:-:S00]  /*0020*/  BRA `(.L_x_0) ;  /* 0xfffffffc00fc7947 */ /* 0x000fc0000383ffff */
[----:B------:R-:W-:-:S00]  /*0030*/  NOP ;  /* 0x0000000000007918 */ /* 0x000fc00000000000 */
        /* <DEDUP_REMOVED lines=12> */
.L_x_100:


//--------------------- .text._Z22convMultiChannelKernelPKfS0_Pfiiiii --------------------------
	.section	.text._Z22convMultiChannelKernelPKfS0_Pfiiiii,"ax",@progbits
	.align	128
        .global         _Z22convMultiChannelKernelPKfS0_Pfiiiii
        .type           _Z22convMultiChannelKernelPKfS0_Pfiiiii,@function
        .size           _Z22convMultiChannelKernelPKfS0_Pfiiiii,(.L_x_101 - _Z22convMultiChannelKernelPKfS0_Pfiiiii)
        .other          _Z22convMultiChannelKernelPKfS0_Pfiiiii,@"STO_CUDA_ENTRY STV_DEFAULT"
_Z22convMultiChannelKernelPKfS0_Pfiiiii:
.text._Z22convMultiChannelKernelPKfS0_Pfiiiii:
[----:B------:R-:W-:Y:S01]  /*0000*/  LDC R1, c[0x0][0x37c] ;  /* 0x0000df00ff017b82 */ /* 0x000fe20000000800 */
[----:B------:R-:W0:Y:S07]  /*0010*/  S2R R3, SR_TID.Y ;  /* 0x0000000000037919 */ /* 0x000e2e0000002200 */
[----:B------:R-:W1:Y:S01]  /*0020*/  LDC R2, c[0x0][0x360] ;  /* 0x0000d800ff027b82 */ /* 0x000e620000000800 */
[----:B------:R-:W2:Y:S01]  /*0030*/  LDCU.64 UR8, c[0x0][0x398] ;  /* 0x00007300ff0877ac */ /* 0x000ea20008000a00 */
[----:B------:R-:W1:Y:S01]  /*0040*/  S2R R5, SR_TID.X ;  /* 0x0000000000057919 */ /* 0x000e620000002100 */
[----:B------:R-:W3:Y:S01]  /*0050*/  LDCU UR7, c[0x0][0x3a8] ;  /* 0x00007500ff0777ac */ /* 0x000ee20008000800 */
[----:B------:R-:W4:Y:S04]  /*0060*/  S2R R7, SR_TID.Z ;  /* 0x0000000000077919 */ /* 0x000f280000002300 */
[----:B------:R-:W0:Y:S08]  /*0070*/  S2UR UR5, SR_CTAID.Y ;  /* 0x00000000000579c3 */ /* 0x000e300000002600 */
[----:B------:R-:W0:Y:S08]  /*0080*/  LDC R0, c[0x0][0x364] ;  /* 0x0000d900ff007b82 */ /* 0x000e300000000800 */
[----:B------:R-:W2:Y:S08]  /*0090*/  LDC R9, c[0x0][0x3a0] ;  /* 0x0000e800ff097b82 */ /* 0x000eb00000000800 */
[----:B------:R-:W1:Y:S08]  /*00a0*/  S2UR UR4, SR_CTAID.X ;  /* 0x00000000000479c3 */ /* 0x000e700000002500 */
[----:B------:R-:W4:Y:S01]  /*00b0*/  S2UR UR6, SR_CTAID.Z ;  /* 0x00000000000679c3 */ /* 0x000f220000002700 */
[----:B0-----:R-:W-:-:S07]  /*00c0*/  IMAD R0, R0, UR5, R3 ;  /* 0x0000000500007c24 */ /* 0x001fce000f8e0203 */
[----:B------:R-:W4:Y:S01]  /*00d0*/  LDC R4, c[0x0][0x368] ;  /* 0x0000da00ff047b82 */ /* 0x000f220000000800 */
[----:B--2---:R-:W-:-:S04]  /*00e0*/  IADD3 R3, PT, PT, -R9, UR8, RZ ;  /* 0x0000000809037c10 */ /* 0x004fc8000fffe1ff */
[----:B------:R-:W-:Y:S01]  /*00f0*/  ISETP.GT.AND P0, PT, R0, R3, PT ;  /* 0x000000030000720c */ /* 0x000fe20003f04270 */
[----:B-1----:R-:W-:Y:S01]  /*0100*/  IMAD R2, R2, UR4, R5 ;  /* 0x0000000402027c24 */ /* 0x002fe2000f8e0205 */
[----:B------:R-:W-:-:S04]  /*0110*/  IADD3 R5, PT, PT, -R9, UR9, RZ ;  /* 0x0000000909057c10 */ /* 0x000fc8000fffe1ff */
[----:B------:R-:W-:Y:S01]  /*0120*/  ISETP.GT.OR P0, PT, R2, R5, P0 ;  /* 0x000000050200720c */ /* 0x000fe20000704670 */
[----:B----4-:R-:W-:-:S05]  /*0130*/  IMAD R4, R4, UR6, R7 ;  /* 0x0000000604047c24 */ /* 0x010fca000f8e0207 */
[----:B---3--:R-:W-:-:S13]  /*0140*/  ISETP.GE.OR P0, PT, R4, UR7, P0 ;  /* 0x0000000704007c0c */ /* 0x008fda0008706670 */
[----:B------:R-:W-:Y:S05]  /*0150*/  @P0 EXIT ;  /* 0x000000000000094d */ /* 0x000fea0003800000 */
[----:B------:R-:W0:Y:S01]  /*0160*/  LDC R6, c[0x0][0x3a4] ;  /* 0x0000e900ff067b82 */ /* 0x000e220000000800 */
[----:B------:R-:W-:Y:S01]  /*0170*/  ISETP.GE.AND P0, PT, R9, 0x1, PT ;  /* 0x000000010900780c */ /* 0x000fe20003f06270 */
[----:B------:R-:W1:Y:S03]  /*0180*/  LDCU.64 UR10, c[0x0][0x358] ;  /* 0x00006b00ff0a77ac */ /* 0x000e660008000a00 */
[----:B0-----:R-:W-:Y:S01]  /*0190*/  ISETP.LT.OR P0, PT, R6, 0x1, !P0 ;  /* 0x000000010600780c */ /* 0x001fe20004701670 */
[----:B------:R-:W-:-:S12]  /*01a0*/  HFMA2 R6, -RZ, RZ, 0, 0 ;  /* 0x00000000ff067431 */ /* 0x000fd800000001ff */
[----:B-1----:R-:W-:Y:S05]  /*01b0*/  @P0 BRA `(.L_x_1) ;  /* 0x0000000800c00947 */ /* 0x002fea0003800000 */
[----:B------:R-:W0:Y:S01]  /*01c0*/  LDCU.128 UR4, c[0x0][0x380] ;  /* 0x00007000ff0477ac */ /* 0x000e220008000c00 */
[C---:B------:R-:W-:Y:S02]  /*01d0*/  LOP3.LUT R7, R9.reuse, 0xf, RZ, 0xc0, !PT ;  /* 0x0000000f09077812 */ /* 0x040fe400078ec0ff */
[C---:B------:R-:W-:Y:S02]  /*01e0*/  LOP3.LUT R8, R9.reuse, 0x7, RZ, 0xc0, !PT ;  /* 0x0000000709087812 */ /* 0x040fe400078ec0ff */
[----:B------:R-:W-:Y:S02]  /*01f0*/  LOP3.LUT R9, R9, 0x3, RZ, 0xc0, !PT ;  /* 0x0000000309097812 */ /* 0x000fe400078ec0ff */
[----:B------:R-:W-:Y:S01]  /*0200*/  MOV R6, RZ ;  /* 0x000000ff00067202 */ /* 0x000fe20000000f00 */
[----:B0-----:R-:W-:Y:S02]  /*0210*/  UIADD3 UR8, UP0, UPT, UR4, 0x20, URZ ;  /* 0x0000002004087890 */ /* 0x001fe4000ff1e0ff */
[----:B------:R-:W-:-:S02]  /*0220*/  UIADD3 UR6, UP1, UPT, UR6, 0x20, URZ ;  /* 0x0000002006067890 */ /* 0x000fc4000ff3e0ff */
[----:B------:R-:W-:Y:S02]  /*0230*/  UIADD3.X UR9, UPT, UPT, URZ, UR5, URZ, UP0, !UPT ;  /* 0x00000005ff097290 */ /* 0x000fe400087fe4ff */
[----:B------:R-:W-:Y:S01]  /*0240*/  UIADD3.X UR7, UPT, UPT, URZ, UR7, URZ, UP1, !UPT ;  /* 0x00000007ff077290 */ /* 0x000fe20008ffe4ff */
[----:B------:R-:W-:-:S11]  /*0250*/  UMOV UR4, URZ ;  /* 0x000000ff00047c82 */ /* 0x000fd60008000000 */
.L_x_8:
[----:B------:R-:W0:Y:S01]  /*0260*/  LDC R11, c[0x0][0x398] ;  /* 0x0000e600ff0b7b82 */ /* 0x000e220000000800 */
[----:B------:R-:W-:Y:S01]  /*0270*/  MOV R19, RZ ;  /* 0x000000ff00137202 */ /* 0x000fe20000000f00 */
[----:B------:R-:W-:-:S06]  /*0280*/  UMOV UR5, URZ ;  /* 0x000000ff00057c82 */ /* 0x000fcc0008000000 */
[----:B------:R-:W1:Y:S01]  /*0290*/  LDC R13, c[0x0][0x3a4] ;  /* 0x0000e900ff0d7b82 */ /* 0x000e620000000800 */
[----:B0-----:R-:W-:Y:S02]  /*02a0*/  IMAD R10, R11, UR4, R0 ;  /* 0x000000040b0a7c24 */ /* 0x001fe4000f8e0200 */
[----:B-1----:R-:W-:Y:S01]  /*02b0*/  IMAD R11, R4, R13, UR4 ;  /* 0x00000004040b7e24 */ /* 0x002fe2000f8e020d */
[----:B------:R-:W-:-:S06]  /*02c0*/  UIADD3 UR4, UPT, UPT, UR4, 0x1, URZ ;  /* 0x0000000104047890 */ /* 0x000fcc000fffe0ff */
[----:B------:R-:W-:-:S13]  /*02d0*/  ISETP.NE.AND P0, PT, R13, UR4, PT ;  /* 0x000000040d007c0c */ /* 0x000fda000bf05270 */
.L_x_7:
[----:B------:R-:W0:Y:S01]  /*02e0*/  LDC R20, c[0x0][0x3a0] ;  /* 0x0000e800ff147b82 */ /* 0x000e220000000800 */
[----:B------:R-:W1:Y:S01]  /*02f0*/  LDCU UR12, c[0x0][0x39c] ;  /* 0x00007380ff0c77ac */ /* 0x000e620008000800 */
[----:B------:R-:W-:Y:S01]  /*0300*/  IADD3 R15, PT, PT, R10, UR5, RZ ;  /* 0x000000050a0f7c10 */ /* 0x000fe2000fffe0ff */
[----:B------:R-:W-:-:S04]  /*0310*/  HFMA2 R13, -RZ, RZ, 0, 0 ;  /* 0x00000000ff0d7431 */ /* 0x000fc800000001ff */
[----:B-1----:R-:W-:Y:S01]  /*0320*/  IMAD R18, R15, UR12, R2 ;  /* 0x0000000c0f127c24 */ /* 0x002fe2000f8e0202 */
[----:B0-----:R-:W-:Y:S01]  /*0330*/  ISETP.GE.U32.AND P2, PT, R20, 0x10, PT ;  /* 0x000000101400780c */ /* 0x001fe20003f46070 */
[----:B------:R-:W-:Y:S01]  /*0340*/  IMAD R12, R11, R20, UR5 ;  /* 0x000000050b0c7e24 */ /* 0x000fe2000f8e0214 */
[----:B------:R-:W-:-:S03]  /*0350*/  UIADD3 UR5, UPT, UPT, UR5, 0x1, URZ ;  /* 0x0000000105057890 */ /* 0x000fc6000fffe0ff */
[----:B------:R-:W-:-:S03]  /*0360*/  IMAD R12, R12, R20, RZ ;  /* 0x000000140c0c7224 */ /* 0x000fc600078e02ff */
[----:B------:R-:W-:-:S05]  /*0370*/  ISETP.NE.AND P1, PT, R20, UR5, PT ;  /* 0x0000000514007c0c */ /* 0x000fca000bf25270 */
[----:B------:R-:W-:Y:S08]  /*0380*/  @!P2 BRA `(.L_x_2) ;  /* 0x000000040000a947 */ /* 0x000ff00003800000 */
[----:B------:R-:W-:Y:S02]  /*0390*/  LOP3.LUT R20, R20, 0x7ffffff0, RZ, 0xc0, !PT ;  /* 0x7ffffff014147812 */ /* 0x000fe400078ec0ff */
[----:B------:R-:W-:Y:S02]  /*03a0*/  MOV R13, R12 ;  /* 0x0000000c000d7202 */ /* 0x000fe40000000f00 */
[----:B------:R-:W-:Y:S02]  /*03b0*/  MOV R21, R18 ;  /* 0x0000001200157202 */ /* 0x000fe40000000f00 */
[----:B------:R-:W-:-:S07]  /*03c0*/  IADD3 R22, PT, PT, -R20, RZ, RZ ;  /* 0x000000ff14167210 */ /* 0x000fce0007ffe1ff */
.L_x_3:
[----:B------:R-:W-:Y:S02]  /*03d0*/  MOV R16, UR8 ;  /* 0x0000000800107c02 */ /* 0x000fe40008000f00 */
[----:B------:R-:W-:Y:S02]  /*03e0*/  MOV R17, UR9 ;  /* 0x0000000900117c02 */ /* 0x000fe40008000f00 */
[----:B------:R-:W-:Y:S02]  /*03f0*/  MOV R14, UR6 ;  /* 0x00000006000e7c02 */ /* 0x000fe40008000f00 */
[----:B------:R-:W-:Y:S01]  /*0400*/  MOV R15, UR7 ;  /* 0x00000007000f7c02 */ /* 0x000fe20008000f00 */
[----:B------:R-:W-:-:S04]  /*0410*/  IMAD.WIDE R16, R21, 0x4, R16 ;  /* 0x0000000415107825 */ /* 0x000fc800078e0210 */
[----:B------:R-:W-:Y:S01]  /*0420*/  IMAD.WIDE R14, R13, 0x4, R14 ;  /* 0x000000040d0e7825 */ /* 0x000fe200078e020e */
[----:B------:R-:W2:Y:S04]  /*0430*/  LDG.E R24, desc[UR10][R16.64+-0x20] ;  /* 0xffffe00a10187981 */ /* 0x000ea8000c1e1900 */
[----:B------:R-:W2:Y:S04]  /*0440*/  LDG.E R23, desc[UR10][R14.64+-0x20] ;  /* 0xffffe00a0e177981 */ /* 0x000ea8000c1e1900 */
[----:B------:R-:W3:Y:S04]  /*0450*/  LDG.E R26, desc[UR10][R16.64+-0x18] ;  /* 0xffffe80a101a7981 */ /* 0x000ee8000c1e1900 */
[----:B------:R-:W3:Y:S04]  /*0460*/  LDG.E R25, desc[UR10][R14.64+-0x18] ;  /* 0xffffe80a0e197981 */ /* 0x000ee8000c1e1900 */
[----:B------:R-:W4:Y:S04]  /*0470*/  LDG.E R28, desc[UR10][R16.64+0x1c] ;  /* 0x00001c0a101c7981 */ /* 0x000f28000c1e1900 */
[----:B------:R-:W4:Y:S01]  /*0480*/  LDG.E R27, desc[UR10][R14.64+0x1c] ;  /* 0x00001c0a0e1b7981 */ /* 0x000f22000c1e1900 */
[----:B--2---:R-:W-:-:S03]  /*0490*/  FFMA R23, R24, R23, R19 ;  /* 0x0000001718177223 */ /* 0x004fc60000000013 */
[----:B------:R-:W2:Y:S04]  /*04a0*/  LDG.E R24, desc[UR10][R16.64+-0x1c] ;  /* 0xffffe40a10187981 */ /* 0x000ea8000c1e1900 */
[----:B------:R-:W2:Y:S02]  /*04b0*/  LDG.E R19, desc[UR10][R14.64+-0x1c] ;  /* 0xffffe40a0e137981 */ /* 0x000ea4000c1e1900 */
[----:B--2---:R-:W-:Y:S02]  /*04c0*/  FFMA R19, R24, R19, R23 ;  /* 0x0000001318137223 */ /* 0x004fe40000000017 */
[----:B------:R-:W2:Y:S04]  /*04d0*/  LDG.E R24, desc[UR10][R16.64+-0x14] ;  /* 0xffffec0a10187981 */ /* 0x000ea8000c1e1900 */
[----:B------:R-:W2:Y:S01]  /*04e0*/  LDG.E R23, desc[UR10][R14.64+-0x14] ;  /* 0xffffec0a0e177981 */ /* 0x000ea2000c1e1900 */
[----:B---3--:R-:W-:-:S03]  /*04f0*/  FFMA R19, R26, R25, R19 ;  /* 0x000000191a137223 */ /* 0x008fc60000000013 */
[----:B------:R-:W3:Y:S04]  /*0500*/  LDG.E R26, desc[UR10][R16.64+-0x10] ;  /* 0xfffff00a101a7981 */ /* 0x000ee8000c1e1900 */
[----:B------:R-:W3:Y:S01]  /*0510*/  LDG.E R25, desc[UR10][R14.64+-0x10] ;  /* 0xfffff00a0e197981 */ /* 0x000ee2000c1e1900 */
[----:B--2---:R-:W-:-:S03]  /*0520*/  FFMA R19, R24, R23, R19 ;  /* 0x0000001718137223 */ /* 0x004fc60000000013 */
        /* <DEDUP_REMOVED lines=23> */
[----:B------:R-:W-:Y:S01]  /*06a0*/  IADD3 R22, PT, PT, R22, 0x10, RZ ;  /* 0x0000001016167810 */ /* 0x000fe20007ffe0ff */
[----:B--2---:R-:W-:Y:S02]  /*06b0*/  FFMA R19, R24, R23, R19 ;  /* 0x0000001718137223 */ /* 0x004fe40000000013 */
[----:B------:R-:W2:Y:S04]  /*06c0*/  LDG.E R24, desc[UR10][R16.64+0x14] ;  /* 0x0000140a10187981 */ /* 0x000ea8000c1e1900 */
[----:B------:R-:W2:Y:S01]  /*06d0*/  LDG.E R23, desc[UR10][R14.64+0x14] ;  /* 0x0000140a0e177981 */ /* 0x000ea2000c1e1900 */
[----:B---3--:R-:W-:-:S03]  /*06e0*/  FFMA R19, R26, R25, R19 ;  /* 0x000000191a137223 */ /* 0x008fc60000000013 */
[----:B------:R-:W3:Y:S04]  /*06f0*/  LDG.E R26, desc[UR10][R16.64+0x18] ;  /* 0x0000180a101a7981 */ /* 0x000ee8000c1e1900 */
[----:B------:R-:W3:Y:S01]  /*0700*/  LDG.E R25, desc[UR10][R14.64+0x18] ;  /* 0x0000180a0e197981 */ /* 0x000ee2000c1e1900 */
[----:B------:R-:W-:Y:S02]  /*0710*/  ISETP.NE.AND P2, PT, R22, RZ, PT ;  /* 0x000000ff1600720c */ /* 0x000fe40003f45270 */
[----:B------:R-:W-:Y:S02]  /*0720*/  IADD3 R21, PT, PT, R21, 0x10, RZ ;  /* 0x0000001015157810 */ /* 0x000fe40007ffe0ff */
[----:B------:R-:W-:Y:S01]  /*0730*/  IADD3 R13, PT, PT, R13, 0x10, RZ ;  /* 0x000000100d0d7810 */ /* 0x000fe20007ffe0ff */
[----:B--2---:R-:W-:-:S04]  /*0740*/  FFMA R19, R24, R23, R19 ;  /* 0x0000001718137223 */ /* 0x004fc80000000013 */
[----:B---3--:R-:W-:-:S04]  /*0750*/  FFMA R19, R26, R25, R19 ;  /* 0x000000191a137223 */ /* 0x008fc80000000013 */
[----:B----4-:R-:W-:Y:S01]  /*0760*/  FFMA R19, R28, R27, R19 ;  /* 0x0000001b1c137223 */ /* 0x010fe20000000013 */
[----:B------:R-:W-:Y:S06]  /*0770*/  @P2 BRA `(.L_x_3) ;  /* 0xfffffffc00142947 */ /* 0x000fec000383ffff */
[----:B------:R-:W-:-:S07]  /*0780*/  MOV R13, R20 ;  /* 0x00000014000d7202 */ /* 0x000fce0000000f00 */
.L_x_2:
[----:B------:R-:W-:-:S13]  /*0790*/  ISETP.NE.AND P2, PT, R7, RZ, PT ;  /* 0x000000ff0700720c */ /* 0x000fda0003f45270 */
[----:B------:R-:W-:Y:S05]  /*07a0*/  @!P2 BRA `(.L_x_4) ;  /* 0x000000040038a947 */ /* 0x000fea0003800000 */
[----:B------:R-:W-:Y:S02]  /*07b0*/  IADD3 R14, PT, PT, R7, -0x1, RZ ;  /* 0xffffffff070e7810 */ /* 0x000fe40007ffe0ff */
[----:B------:R-:W-:Y:S02]  /*07c0*/  ISETP.NE.AND P3, PT, R8, RZ, PT ;  /* 0x000000ff0800720c */ /* 0x000fe40003f65270 */
[----:B------:R-:W-:-:S13]  /*07d0*/  ISETP.GE.U32.AND P2, PT, R14, 0x7, PT ;  /* 0x000000070e00780c */ /* 0x000fda0003f46070 */
[----:B------:R-:W-:Y:S05]  /*07e0*/  @!P2 BRA `(.L_x_5) ;  /* 0x00000000007ca947 */ /* 0x000fea0003800000 */
[----:B------:R-:W0:Y:S01]  /*07f0*/  LDC.64 R16, c[0x0][0x380] ;  /* 0x0000e000ff107b82 */ /* 0x000e220000000a00 */
[-C--:B------:R-:W-:Y:S02]  /*0800*/  IADD3 R21, PT, PT, R18, R13.reuse, RZ ;  /* 0x0000000d12157210 */ /* 0x080fe40007ffe0ff */
[----:B------:R-:W-:-:S05]  /*0810*/  IADD3 R23, PT, PT, R12, R13, RZ ;  /* 0x0000000d0c177210 */ /* 0x000fca0007ffe0ff */
[----:B------:R-:W1:Y:S01]  /*0820*/  LDC.64 R14, c[0x0][0x388] ;  /* 0x0000e200ff0e7b82 */ /* 0x000e620000000a00 */
[----:B0-----:R-:W-:-:S05]  /*0830*/  IMAD.WIDE R16, R21, 0x4, R16 ;  /* 0x0000000415107825 */ /* 0x001fca00078e0210 */
[----:B------:R-:W2:Y:S01]  /*0840*/  LDG.E R20, desc[UR10][R16.64] ;  /* 0x0000000a10147981 */ /* 0x000ea2000c1e1900 */
[----:B-1----:R-:W-:-:S03]  /*0850*/  IMAD.WIDE R14, R23, 0x4, R14 ;  /* 0x00000004170e7825 */ /* 0x002fc600078e020e */
[----:B------:R-:W3:Y:S04]  /*0860*/  LDG.E R25, desc[UR10][R16.64+0x8] ;  /* 0x0000080a10197981 */ /* 0x000ee8000c1e1900 */
[----:B------:R-:W2:Y:S04]  /*0870*/  LDG.E R21, desc[UR10][R14.64] ;  /* 0x0000000a0e157981 */ /* 0x000ea8000c1e1900 */
[----:B------:R-:W4:Y:S04]  /*0880*/  LDG.E R23, desc[UR10][R16.64+0x4] ;  /* 0x0000040a10177981 */ /* 0x000f28000c1e1900 */
[----:B------:R-:W4:Y:S04]  /*0890*/  LDG.E R22, desc[UR10][R14.64+0x4] ;  /* 0x0000040a0e167981 */ /* 0x000f28000c1e1900 */
[----:B------:R-:W3:Y:S04]  /*08a0*/  LDG.E R24, desc[UR10][R14.64+0x8] ;  /* 0x0000080a0e187981 */ /* 0x000ee8000c1e1900 */
[----:B------:R-:W5:Y:S04]  /*08b0*/  LDG.E R26, desc[UR10][R14.64+0x10] ;  /* 0x0000100a0e1a7981 */ /* 0x000f68000c1e1900 */
[----:B------:R-:W5:Y:S04]  /*08c0*/  LDG.E R27, desc[UR10][R14.64+0x14] ;  /* 0x0000140a0e1b7981 */ /* 0x000f68000c1e1900 */
[----:B------:R-:W5:Y:S01]  /*08d0*/  LDG.E R29, desc[UR10][R14.64+0x1c] ;  /* 0x00001c0a0e1d7981 */ /* 0x000f62000c1e1900 */
[----:B--2---:R-:W-:-:S03]  /*08e0*/  FFMA R20, R20, R21, R19 ;  /* 0x0000001514147223 */ /* 0x004fc60000000013 */
[----:B------:R-:W2:Y:S04]  /*08f0*/  LDG.E R19, desc[UR10][R16.64+0xc] ;  /* 0x00000c0a10137981 */ /* 0x000ea8000c1e1900 */
[----:B------:R-:W5:Y:S01]  /*0900*/  LDG.E R21, desc[UR10][R16.64+0x18] ;  /* 0x0000180a10157981 */ /* 0x000f62000c1e1900 */
[----:B----4-:R-:W-:-:S03]  /*0910*/  FFMA R22, R23, R22, R20 ;  /* 0x0000001617167223 */ /* 0x010fc60000000014 */
[----:B------:R-:W2:Y:S01]  /*0920*/  LDG.E R20, desc[UR10][R14.64+0xc] ;  /* 0x00000c0a0e147981 */ /* 0x000ea2000c1e1900 */
[----:B---3--:R-:W-:-:S03]  /*0930*/  FFMA R28, R25, R24, R22 ;  /* 0x00000018191c7223 */ /* 0x008fc60000000016 */
[----:B------:R-:W5:Y:S04]  /*0940*/  LDG.E R25, desc[UR10][R16.64+0x10] ;  /* 0x0000100a10197981 */ /* 0x000f68000c1e1900 */
[----:B------:R-:W3:Y:S04]  /*0950*/  LDG.E R22, desc[UR10][R16.64+0x14] ;  /* 0x0000140a10167981 */ /* 0x000ee8000c1e1900 */
[----:B------:R-:W4:Y:S04]  /*0960*/  LDG.E R24, desc[UR10][R14.64+0x18] ;  /* 0x0000180a0e187981 */ /* 0x000f28000c1e1900 */
[----:B------:R-:W4:Y:S01]  /*0970*/  LDG.E R23, desc[UR10][R16.64+0x1c] ;  /* 0x00001c0a10177981 */ /* 0x000f22000c1e1900 */
[----:B------:R-:W-:Y:S01]  /*0980*/  IADD3 R13, PT, PT, R13, 0x8, RZ ;  /* 0x000000080d0d7810 */ /* 0x000fe20007ffe0ff */
[----:B--2---:R-:W-:-:S04]  /*0990*/  FFMA R20, R19, R20, R28 ;  /* 0x0000001413147223 */ /* 0x004fc8000000001c */
[----:B-----5:R-:W-:-:S04]  /*09a0*/  FFMA R25, R25, R26, R20 ;  /* 0x0000001a19197223 */ /* 0x020fc80000000014 */
[----:B---3--:R-:W-:-:S04]  /*09b0*/  FFMA R22, R22, R27, R25 ;  /* 0x0000001b16167223 */ /* 0x008fc80000000019 */
[----:B----4-:R-:W-:-:S04]  /*09c0*/  FFMA R22, R21, R24, R22 ;  /* 0x0000001815167223 */ /* 0x010fc80000000016 */
[----:B------:R-:W-:-:S07]  /*09d0*/  FFMA R19, R23, R29, R22 ;  /* 0x0000001d17137223 */ /* 0x000fce0000000016 */
.L_x_5:
        /* <DEDUP_REMOVED lines=18> */
[----:B------:R-:W5:Y:S01]  /*0b00*/  LDG.E R26, desc[UR10][R14.64+0xc] ;  /* 0x00000c0a0e1a7981 */ /* 0x000f62000c1e1900 */
[----:B------:R-:W-:Y:S01]  /*0b10*/  IADD3 R13, PT, PT, R13, 0x4, RZ ;  /* 0x000000040d0d7810 */ /* 0x000fe20007ffe0ff */
[----:B--2---:R-:W-:-:S04]  /*0b20*/  FFMA R20, R20, R21, R19 ;  /* 0x0000001514147223 */ /* 0x004fc80000000013 */
[----:B----4-:R-:W-:-:S04]  /*0b30*/  FFMA R20, R23, R22, R20 ;  /* 0x0000001617147223 */ /* 0x010fc80000000014 */
[----:B---3--:R-:W-:-:S04]  /*0b40*/  FFMA R20, R25, R24, R20 ;  /* 0x0000001819147223 */ /* 0x008fc80000000014 */
[----:B-----5:R-:W-:-:S07]  /*0b50*/  FFMA R19, R27, R26, R20 ;  /* 0x0000001a1b137223 */ /* 0x020fce0000000014 */
.L_x_6:
[----:B------:R-:W-:Y:S05]  /*0b60*/  @!P3 BRA `(.L_x_4) ;  /* 0x000000000048b947 */ /* 0x000fea0003800000 */
[----:B------:R-:W0:Y:S01]  /*0b70*/  LDC.64 R14, c[0x0][0x380] ;  /* 0x0000e000ff0e7b82 */ /* 0x000e220000000a00 */
[-C--:B------:R-:W-:Y:S02]  /*0b80*/  IADD3 R21, PT, PT, R18, R13.reuse, RZ ;  /* 0x0000000d12157210 */ /* 0x080fe40007ffe0ff */
[----:B------:R-:W-:-:S05]  /*0b90*/  IADD3 R13, PT, PT, R12, R13, RZ ;  /* 0x0000000d0c0d7210 */ /* 0x000fca0007ffe0ff */
[----:B------:R-:W1:Y:S01]  /*0ba0*/  LDC.64 R16, c[0x0][0x388] ;  /* 0x0000e200ff107b82 */ /* 0x000e620000000a00 */
[----:B0-----:R-:W-:-:S05]  /*0bb0*/  IMAD.WIDE R14, R21, 0x4, R14 ;  /* 0x00000004150e7825 */ /* 0x001fca00078e020e */
[----:B------:R-:W2:Y:S01]  /*0bc0*/  LDG.E R12, desc[UR10][R14.64] ;  /* 0x0000000a0e0c7981 */ /* 0x000ea2000c1e1900 */
[----:B-1----:R-:W-:-:S05]  /*0bd0*/  IMAD.WIDE R16, R13, 0x4, R16 ;  /* 0x000000040d107825 */ /* 0x002fca00078e0210 */
[----:B------:R-:W2:Y:S01]  /*0be0*/  LDG.E R13, desc[UR10][R16.64] ;  /* 0x0000000a100d7981 */ /* 0x000ea2000c1e1900 */
[----:B------:R-:W-:Y:S01]  /*0bf0*/  ISETP.NE.AND P2, PT, R9, 0x1, PT ;  /* 0x000000010900780c */ /* 0x000fe20003f45270 */
[----:B--2---:R-:W-:-:S12]  /*0c00*/  FFMA R19, R12, R13, R19 ;  /* 0x0000000d0c137223 */ /* 0x004fd80000000013 */
[----:B------:R-:W-:Y:S05]  /*0c10*/  @!P2 BRA `(.L_x_4) ;  /* 0x00000000001ca947 */ /* 0x000fea0003800000 */
[----:B------:R-:W-:Y:S01]  /*0c20*/  ISETP.NE.AND P2, PT, R9, 0x2, PT ;  /* 0x000000020900780c */ /* 0x000fe20003f45270 */
[----:B------:R-:W2:Y:S04]  /*0c30*/  LDG.E R12, desc[UR10][R14.64+0x4] ;  /* 0x0000040a0e0c7981 */ /* 0x000ea8000c1e1900 */
[----:B------:R-:W2:Y:S08]  /*0c40*/  LDG.E R13, desc[UR10][R16.64+0x4] ;  /* 0x0000040a100d7981 */ /* 0x000eb0000c1e1900 */
[----:B------:R-:W3:Y:S04]  /*0c50*/  @P2 LDG.E R18, desc[UR10][R14.64+0x8] ;  /* 0x0000080a0e122981 */ /* 0x000ee8000c1e1900 */
[----:B------:R-:W3:Y:S01]  /*0c60*/  @P2 LDG.E R20, desc[UR10][R16.64+0x8] ;  /* 0x0000080a10142981 */ /* 0x000ee2000c1e1900 */
[----:B--2---:R-:W-:-:S04]  /*0c70*/  FFMA R19, R12, R13, R19 ;  /* 0x0000000d0c137223 */ /* 0x004fc80000000013 */
[----:B---3--:R-:W-:-:S07]  /*0c80*/  @P2 FFMA R19, R18, R20, R19 ;  /* 0x0000001412132223 */ /* 0x008fce0000000013 */
.L_x_4:
[----:B------:R-:W-:Y:S05]  /*0c90*/  @P1 BRA `(.L_x_7) ;  /* 0xfffffff400901947 */ /* 0x000fea000383ffff */
[----:B------:R-:W-:Y:S01]  /*0ca0*/  FADD R6, R19, R6 ;  /* 0x0000000613067221 */ /* 0x000fe20000000000 */
[----:B------:R-:W-:Y:S06]  /*0cb0*/  @P0 BRA `(.L_x_8) ;  /* 0xfffffff400680947 */ /* 0x000fec000383ffff */
.L_x_1:
[----:B------:R-:W0:Y:S01]  /*0cc0*/  LDC.64 R8, c[0x0][0x390] ;  /* 0x0000e400ff087b82 */ /* 0x000e220000000a00 */
[----:B------:R-:W-:-:S05]  /*0cd0*/  IMAD R3, R4, R3, R4 ;  /* 0x0000000304037224 */ /* 0x000fca00078e0204 */
[----:B------:R-:W-:-:S05]  /*0ce0*/  IADD3 R0, PT, PT, R0, R3, RZ ;  /* 0x0000000300007210 */ /* 0x000fca0007ffe0ff */
[----:B------:R-:W-:-:S05]  /*0cf0*/  IMAD R5, R5, R0, R0 ;  /* 0x0000000005057224 */ /* 0x000fca00078e0200 */
[----:B------:R-:W-:-:S05]  /*0d00*/  IADD3 R3, PT, PT, R2, R5, RZ ;  /* 0x0000000502037210 */ /* 0x000fca0007ffe0ff */
[----:B0-----:R-:W-:-:S05]  /*0d10*/  IMAD.WIDE R2, R3, 0x4, R8 ;  /* 0x0000000403027825 */ /* 0x001fca00078e0208 */
[----:B------:R-:W-:Y:S01]  /*0d20*/  STG.E desc[UR10][R2.64], R6 ;  /* 0x0000000602007986 */ /* 0x000fe2000c10190a */
[----:B------:R-:W-:Y:S05]  /*0d30*/  EXIT ;  /* 0x000000000000794d */ /* 0x000fea0003800000 */
.L_x_9:
        /* <DEDUP_REMOVED lines=12> */
.L_x_101:


//--------------------- .text._Z13softmaxKernelPfS_i --------------------------
	.section	.text._Z13softmaxKernelPfS_i,"ax",@progbits
	.align	128
        .global         _Z13softmaxKernelPfS_i
        .type           _Z13softmaxKernelPfS_i,@function
        .size           _Z13softmaxKernelPfS_i,(.L_x_97 - _Z13softmaxKernelPfS_i)
        .other          _Z13softmaxKernelPfS_i,@"STO_CUDA_ENTRY STV_DEFAULT"
_Z13softmaxKernelPfS_i:
.text._Z13softmaxKernelPfS_i:
[----:B------:R-:W-:Y:S01]  /*0000*/  LDC R1, c[0x0][0x37c] ;  /* 0x0000df00ff017b82 */ /* 0x000fe20000000800 */
[----:B------:R-:W0:Y:S07]  /*0010*/  S2R R2, SR_TID.X ;  /* 0x0000000000027919 */ /* 0x000e2e0000002100 */
[----:B------:R-:W0:Y:S01]  /*0020*/  LDC.64 R4, c[0x0][0x380] ;  /* 0x0000e000ff047b82 */ /* 0x000e220000000a00 */
[----:B------:R-:W1:Y:S01]  /*0030*/  LDCU.64 UR10, c[0x0][0x358] ;  /* 0x00006b00ff0a77ac */ /* 0x000e620008000a00 */
[----:B------:R-:W-:-:S02]  /*0040*/  HFMA2 R3, -RZ, RZ, 0.96630859375, -0.0022525787353515625 ;  /* 0x3bbb989dff037431 */ /* 0x000fc400000001ff */
[----:B------:R-:W-:Y:S01]  /*0050*/  IMAD.MOV.U32 R7, RZ, RZ, 0x437c0000 ;  /* 0x437c0000ff077424 */ /* 0x000fe200078e00ff */
[----:B------:R-:W2:Y:S01]  /*0060*/  LDCU UR12, c[0x0][0x390] ;  /* 0x00007200ff0c77ac */ /* 0x000ea20008000800 */
[----:B0-----:R-:W-:-:S06]  /*0070*/  IMAD.WIDE.U32 R4, R2, 0x4, R4 ;  /* 0x0000000402047825 */ /* 0x001fcc00078e0004 */
[----:B-1----:R-:W3:Y:S01]  /*0080*/  LDG.E R4, desc[UR10][R4.64] ;  /* 0x0000000a04047981 */ /* 0x002ee2000c1e1900 */
[----:B------:R-:W0:Y:S01]  /*0090*/  S2UR UR5, SR_CgaCtaId ;  /* 0x00000000000579c3 */ /* 0x000e220000008800 */
[----:B------:R-:W-:Y:S01]  /*00a0*/  UMOV UR4, 0x400 ;  /* 0x0000040000047882 */ /* 0x000fe20000000000 */
[----:B------:R-:W-:Y:S01]  /*00b0*/  ISETP.NE.AND P0, PT, R2, RZ, PT ;  /* 0x000000ff0200720c */ /* 0x000fe20003f05270 */
[----:B------:R-:W-:Y:S01]  /*00c0*/  BSSY.RECONVERGENT B0, `(.L_x_10) ;  /* 0x000005b000007945 */ /* 0x000fe20003800200 */
[----:B0-----:R-:W-:-:S04]  /*00d0*/  ULEA UR5, UR5, UR4, 0x18 ;  /* 0x0000000405057291 */ /* 0x001fc8000f8ec0ff */
[----:B--2---:R-:W-:Y:S01]  /*00e0*/  ULEA UR7, UR12, UR5, 0x2 ;  /* 0x000000050c077291 */ /* 0x004fe2000f8e10ff */
[----:B---3--:R-:W-:-:S04]  /*00f0*/  FFMA.SAT R0, R4, R3, 0.5 ;  /* 0x3f00000004007423 */ /* 0x008fc80000002003 */
[----:B------:R-:W-:-:S04]  /*0100*/  FFMA.RM R0, R0, R7, 12582913 ;  /* 0x4b40000100007423 */ /* 0x000fc80000004007 */
[----:B------:R-:W-:-:S04]  /*0110*/  FADD R3, R0, -12583039 ;  /* 0xcb40007f00037421 */ /* 0x000fc80000000000 */
[----:B------:R-:W-:-:S04]  /*0120*/  FFMA R3, R4, 1.4426950216293334961, -R3 ;  /* 0x3fb8aa3b04037823 */ /* 0x000fc80000000803 */
[----:B------:R-:W-:Y:S01]  /*0130*/  FFMA R3, R4, 1.925963033500011079e-08, R3 ;  /* 0x32a5706004037823 */ /* 0x000fe20000000003 */
[----:B------:R-:W-:Y:S02]  /*0140*/  SHF.L.U32 R4, R0, 0x17, RZ ;  /* 0x0000001700047819 */ /* 0x000fe400000006ff */
[----:B------:R-:W-:-:S03]  /*0150*/  LEA R0, R2, UR5, 0x2 ;  /* 0x0000000502007c11 */ /* 0x000fc6000f8e10ff */
[----:B------:R-:W0:Y:S02]  /*0160*/  MUFU.EX2 R3, R3 ;  /* 0x0000000300037308 */ /* 0x000e240000000800 */
[----:B0-----:R-:W-:-:S05]  /*0170*/  FMUL R5, R4, R3 ;  /* 0x0000000304057220 */ /* 0x001fca0000400000 */
[----:B------:R0:W-:Y:S01]  /*0180*/  STS [R0], R5 ;  /* 0x0000000500007388 */ /* 0x0001e20000000800 */
[----:B------:R-:W-:Y:S06]  /*0190*/  BAR.SYNC.DEFER_BLOCKING 0x0 ;  /* 0x0000000000007b1d */ /* 0x000fec0000010000 */
[----:B------:R-:W-:Y:S05]  /*01a0*/  @P0 BRA `(.L_x_11) ;  /* 0x0000000400300947 */ /* 0x000fea0003800000 */
[----:B------:R-:W-:Y:S01]  /*01b0*/  UISETP.GE.AND UP0, UPT, UR12, 0x1, UPT ;  /* 0x000000010c00788c */ /* 0x000fe2000bf06270 */
[----:B------:R-:W-:-:S08]  /*01c0*/  IMAD.MOV.U32 R19, RZ, RZ, RZ ;  /* 0x000000ffff137224 */ /* 0x000fd000078e00ff */
[----:B------:R-:W-:Y:S05]  /*01d0*/  BRA.U !UP0, `(.L_x_12) ;  /* 0x0000000508207547 */ /* 0x000fea000b800000 */
[----:B------:R-:W-:Y:S01]  /*01e0*/  UISETP.GE.U32.AND UP1, UPT, UR12, 0x10, UPT ;  /* 0x000000100c00788c */ /* 0x000fe2000bf26070 */
[----:B------:R-:W-:Y:S01]  /*01f0*/  HFMA2 R19, -RZ, RZ, 0, 0 ;  /* 0x00000000ff137431 */ /* 0x000fe200000001ff */
[----:B------:R-:W-:Y:S01]  /*0200*/  ULOP3.LUT UR6, UR12, 0xf, URZ, 0xc0, !UPT ;  /* 0x0000000f0c067892 */ /* 0x000fe2000f8ec0ff */
[----:B------:R-:W-:-:S03]  /*0210*/  UMOV UR4, URZ ;  /* 0x000000ff00047c82 */ /* 0x000fc60008000000 */
[----:B------:R-:W-:-:S03]  /*0220*/  UISETP.NE.AND UP0, UPT, UR6, URZ, UPT ;  /* 0x000000ff0600728c */ /* 0x000fc6000bf05270 */
[----:B------:R-:W-:Y:S08]  /*0230*/  BRA.U !UP1, `(.L_x_13) ;  /* 0x0000000109707547 */ /* 0x000ff0000b800000 */
[----:B------:R-:W-:Y:S01]  /*0240*/  ULOP3.LUT UR4, UR12, 0x7ffffff0, URZ, 0xc0, !UPT ;  /* 0x7ffffff00c047892 */ /* 0x000fe2000f8ec0ff */
[----:B------:R-:W-:Y:S01]  /*0250*/  IMAD.MOV.U32 R19, RZ, RZ, RZ ;  /* 0x000000ffff137224 */ /* 0x000fe200078e00ff */
[----:B------:R-:W-:Y:S02]  /*0260*/  UIADD3 UR8, UPT, UPT, UR5, 0x20, URZ ;  /* 0x0000002005087890 */ /* 0x000fe4000fffe0ff */
[----:B------:R-:W-:-:S12]  /*0270*/  UIADD3 UR9, UPT, UPT, -UR4, URZ, URZ ;  /* 0x000000ff04097290 */ /* 0x000fd8000fffe1ff */
.L_x_14:
[----:B0-----:R-:W0:Y:S01]  /*0280*/  LDS.128 R4, [UR8+-0x20] ;  /* 0xffffe008ff047984 */ /* 0x001e220008000c00 */
[----:B------:R-:W-:-:S03]  /*0290*/  UIADD3 UR9, UPT, UPT, UR9, 0x10, URZ ;  /* 0x0000001009097890 */ /* 0x000fc6000fffe0ff */
[----:B------:R-:W1:Y:S01]  /*02a0*/  LDS.128 R8, [UR8+-0x10] ;  /* 0xfffff008ff087984 */ /* 0x000e620008000c00 */
[----:B------:R-:W-:-:S03]  /*02b0*/  UISETP.NE.AND UP1, UPT, UR9, URZ, UPT ;  /* 0x000000ff0900728c */ /* 0x000fc6000bf25270 */
[----:B------:R-:W2:Y:S01]  /*02c0*/  LDS.128 R12, [UR8] ;  /* 0x00000008ff0c7984 */ /* 0x000ea20008000c00 */
[----:B0-----:R-:W-:-:S03]  /*02d0*/  FADD R4, R4, R19 ;  /* 0x0000001304047221 */ /* 0x001fc60000000000 */
[----:B------:R-:W0:Y:S01]  /*02e0*/  LDS.128 R16, [UR8+0x10] ;  /* 0x00001008ff107984 */ /* 0x000e220008000c00 */
[----:B------:R-:W-:Y:S01]  /*02f0*/  UIADD3 UR8, UPT, UPT, UR8, 0x40, URZ ;  /* 0x0000004008087890 */ /* 0x000fe2000fffe0ff */
[----:B------:R-:W-:-:S04]  /*0300*/  FADD R5, R5, R4 ;  /* 0x0000000405057221 */ /* 0x000fc80000000000 */
[----:B------:R-:W-:-:S04]  /*0310*/  FADD R6, R6, R5 ;  /* 0x0000000506067221 */ /* 0x000fc80000000000 */
[----:B------:R-:W-:-:S04]  /*0320*/  FADD R7, R7, R6 ;  /* 0x0000000607077221 */ /* 0x000fc80000000000 */
[----:B-1----:R-:W-:-:S04]  /*0330*/  FADD R8, R7, R8 ;  /* 0x0000000807087221 */ /* 0x002fc80000000000 */
[----:B------:R-:W-:-:S04]  /*0340*/  FADD R9, R9, R8 ;  /* 0x0000000809097221 */ /* 0x000fc80000000000 */
[----:B------:R-:W-:-:S04]  /*0350*/  FADD R10, R10, R9 ;  /* 0x000000090a0a7221 */ /* 0x000fc80000000000 */
[----:B------:R-:W-:-:S04]  /*0360*/  FADD R11, R11, R10 ;  /* 0x0000000a0b0b7221 */ /* 0x000fc80000000000 */
[----:B--2---:R-:W-:-:S04]  /*0370*/  FADD R12, R11, R12 ;  /* 0x0000000c0b0c7221 */ /* 0x004fc80000000000 */
[----:B------:R-:W-:-:S04]  /*0380*/  FADD R13, R13, R12 ;  /* 0x0000000c0d0d7221 */ /* 0x000fc80000000000 */
[----:B------:R-:W-:-:S04]  /*0390*/  FADD R14, R14, R13 ;  /* 0x0000000d0e0e7221 */ /* 0x000fc80000000000 */
[----:B------:R-:W-:-:S04]  /*03a0*/  FADD R15, R15, R14 ;  /* 0x0000000e0f0f7221 */ /* 0x000fc80000000000 */
[----:B0-----:R-:W-:-:S04]  /*03b0*/  FADD R16, R15, R16 ;  /* 0x000000100f107221 */ /* 0x001fc80000000000 */
[----:B------:R-:W-:-:S04]  /*03c0*/  FADD R17, R17, R16 ;  /* 0x0000001011117221 */ /* 0x000fc80000000000 */
[----:B------:R-:W-:-:S04]  /*03d0*/  FADD R18, R18, R17 ;  /* 0x0000001112127221 */ /* 0x000fc80000000000 */
[----:B------:R-:W-:Y:S01]  /*03e0*/  FADD R19, R19, R18 ;  /* 0x0000001213137221 */ /* 0x000fe20000000000 */
[----:B------:R-:W-:Y:S06]  /*03f0*/  BRA.U UP1, `(.L_x_14) ;  /* 0xfffffffd01a07547 */ /* 0x000fec000b83ffff */
.L_x_13:
[----:B------:R-:W-:Y:S05]  /*0400*/  BRA.U !UP0, `(.L_x_12) ;  /* 0x0000000108947547 */ /* 0x000fea000b800000 */
[----:B------:R-:W-:Y:S02]  /*0410*/  UISETP.GE.U32.AND UP0, UPT, UR6, 0x8, UPT ;  /* 0x000000080600788c */ /* 0x000fe4000bf06070 */
[----:B------:R-:W-:-:S04]  /*0420*/  ULOP3.LUT UR8, UR12, 0x7, URZ, 0xc0, !UPT ;  /* 0x000000070c087892 */ /* 0x000fc8000f8ec0ff */
[----:B------:R-:W-:-:S03]  /*0430*/  UISETP.NE.AND UP1, UPT, UR8, URZ, UPT ;  /* 0x000000ff0800728c */ /* 0x000fc6000bf25270 */
[----:B------:R-:W-:Y:S08]  /*0440*/  BRA.U !UP0, `(.L_x_15) ;  /* 0x0000000108307547 */ /* 0x000ff0000b800000 */
[----:B------:R-:W-:Y:S02]  /*0450*/  ULEA UR6, UR4, UR5, 0x2 ;  /* 0x0000000504067291 */ /* 0x000fe4000f8e10ff */
[----:B------:R-:W-:-:S07]  /*0460*/  UIADD3 UR4, UPT, UPT, UR4, 0x8, URZ ;  /* 0x0000000804047890 */ /* 0x000fce000fffe0ff */
[----:B------:R-:W1:Y:S04]  /*0470*/  LDS.128 R8, [UR6] ;  /* 0x00000006ff087984 */ /* 0x000e680008000c00 */
[----:B0-----:R-:W0:Y:S01]  /*0480*/  LDS.128 R4, [UR6+0x10] ;  /* 0x00001006ff047984 */ /* 0x001e220008000c00 */
[----:B-1----:R-:W-:-:S04]  /*0490*/  FADD R8, R19, R8 ;  /* 0x0000000813087221 */ /* 0x002fc80000000000 */
[----:B------:R-:W-:-:S04]  /*04a0*/  FADD R9, R8, R9 ;  /* 0x0000000908097221 */ /* 0x000fc80000000000 */
[----:B------:R-:W-:-:S04]  /*04b0*/  FADD R10, R9, R10 ;  /* 0x0000000a090a7221 */ /* 0x000fc80000000000 */
[----:B------:R-:W-:-:S04]  /*04c0*/  FADD R11, R10, R11 ;  /* 0x0000000b0a0b7221 */ /* 0x000fc80000000000 */
[----:B0-----:R-:W-:-:S04]  /*04d0*/  FADD R4, R11, R4 ;  /* 0x000000040b047221 */ /* 0x001fc80000000000 */
[----:B------:R-:W-:-:S04]  /*04e0*/  FADD R5, R4, R5 ;  /* 0x0000000504057221 */ /* 0x000fc80000000000 */
[----:B------:R-:W-:-:S04]  /*04f0*/  FADD R6, R5, R6 ;  /* 0x0000000605067221 */ /* 0x000fc80000000000 */
[----:B------:R-:W-:-:S07]  /*0500*/  FADD R19, R6, R7 ;  /* 0x0000000706137221 */ /* 0x000fce0000000000 */
.L_x_15:
[----:B------:R-:W-:Y:S05]  /*0510*/  BRA.U !UP1, `(.L_x_12) ;  /* 0x0000000109507547 */ /* 0x000fea000b800000 */
[----:B------:R-:W-:Y:S02]  /*0520*/  UISETP.GE.U32.AND UP0, UPT, UR8, 0x4, UPT ;  /* 0x000000040800788c */ /* 0x000fe4000bf06070 */
[----:B------:R-:W-:-:S04]  /*0530*/  ULOP3.LUT UR6, UR12, 0x3, URZ, 0xc0, !UPT ;  /* 0x000000030c067892 */ /* 0x000fc8000f8ec0ff */
[----:B------:R-:W-:-:S03]  /*0540*/  UISETP.NE.AND UP1, UPT, UR6, URZ, UPT ;  /* 0x000000ff0600728c */ /* 0x000fc6000bf25270 */
[----:B------:R-:W-:Y:S08]  /*0550*/  BRA.U !UP0, `(.L_x_16) ;  /* 0x00000001081c7547 */ /* 0x000ff0000b800000 */
[----:B------:R-:W-:Y:S02]  /*0560*/  ULEA UR8, UR4, UR5, 0x2 ;  /* 0x0000000504087291 */ /* 0x000fe4000f8e10ff */
[----:B------:R-:W-:-:S07]  /*0570*/  UIADD3 UR4, UPT, UPT, UR4, 0x4, URZ ;  /* 0x0000000404047890 */ /* 0x000fce000fffe0ff */
[----:B0-----:R-:W0:Y:S02]  /*0580*/  LDS.128 R4, [UR8] ;  /* 0x00000008ff047984 */ /* 0x001e240008000c00 */
[----:B0-----:R-:W-:-:S04]  /*0590*/  FADD R4, R19, R4 ;  /* 0x0000000413047221 */ /* 0x001fc80000000000 */
[----:B------:R-:W-:-:S04]  /*05a0*/  FADD R5, R4, R5 ;  /* 0x0000000504057221 */ /* 0x000fc80000000000 */
[----:B------:R-:W-:-:S04]  /*05b0*/  FADD R6, R5, R6 ;  /* 0x0000000605067221 */ /* 0x000fc80000000000 */
[----:B------:R-:W-:-:S07]  /*05c0*/  FADD R19, R6, R7 ;  /* 0x0000000706137221 */ /* 0x000fce0000000000 */
.L_x_16:
[----:B------:R-:W-:Y:S05]  /*05d0*/  BRA.U !UP1, `(.L_x_12) ;  /* 0x0000000109207547 */ /* 0x000fea000b800000 */
[----:B------:R-:W-:Y:S02]  /*05e0*/  ULEA UR4, UR4, UR5, 0x2 ;  /* 0x0000000504047291 */ /* 0x000fe4000f8e10ff */
[----:B------:R-:W-:-:S12]  /*05f0*/  UIADD3 UR6, UPT, UPT, -UR6, URZ, URZ ;  /* 0x000000ff06067290 */ /* 0x000fd8000fffe1ff */
.L_x_17:
[----:B------:R-:W1:Y:S01]  /*0600*/  LDS R4, [UR4] ;  /* 0x00000004ff047984 */ /* 0x000e620008000800 */
[----:B------:R-:W-:Y:S02]  /*0610*/  UIADD3 UR6, UPT, UPT, UR6, 0x1, URZ ;  /* 0x0000000106067890 */ /* 0x000fe4000fffe0ff */
[----:B------:R-:W-:Y:S02]  /*0620*/  UIADD3 UR4, UPT, UPT, UR4, 0x4, URZ ;  /* 0x0000000404047890 */ /* 0x000fe4000fffe0ff */
[----:B------:R-:W-:Y:S01]  /*0630*/  UISETP.NE.AND UP0, UPT, UR6, URZ, UPT ;  /* 0x000000ff0600728c */ /* 0x000fe2000bf05270 */
[----:B-1----:R-:W-:-:S08]  /*0640*/  FADD R19, R4, R19 ;  /* 0x0000001304137221 */ /* 0x002fd00000000000 */
[----:B------:R-:W-:Y:S05]  /*0650*/  BRA.U UP0, `(.L_x_17) ;  /* 0xfffffffd00e87547 */ /* 0x000fea000b83ffff */
.L_x_12:
[----:B------:R1:W-:Y:S02]  /*0660*/  STS [UR7], R19 ;  /* 0x00000013ff007988 */ /* 0x0003e40008000807 */
.L_x_11:
[----:B------:R-:W-:Y:S05]  /*0670*/  BSYNC.RECONVERGENT B0 ;  /* 0x0000000000007941 */ /* 0x000fea0003800200 */
.L_x_10:
[----:B------:R-:W-:Y:S06]  /*0680*/  BAR.SYNC.DEFER_BLOCKING 0x0 ;  /* 0x0000000000007b1d */ /* 0x000fec0000010000 */
[----:B------:R-:W-:Y:S01]  /*0690*/  BSSY.RECONVERGENT B0, `(.L_x_18) ;  /* 0x000000e000007945 */ /* 0x000fe20003800200 */
[----:B------:R-:W2:Y:S04]  /*06a0*/  LDS R3, [UR7] ;  /* 0x00000007ff037984 */ /* 0x000ea80008000800 */
[----:B0-----:R-:W0:Y:S01]  /*06b0*/  LDS R0, [R0] ;  /* 0x0000000000007984 */ /* 0x001e220000000800 */
[----:B--2---:R-:W2:Y:S08]  /*06c0*/  MUFU.RCP R4, R3 ;  /* 0x0000000300047308 */ /* 0x004eb00000001000 */
[----:B0-----:R-:W0:Y:S01]  /*06d0*/  FCHK P0, R0, R3 ;  /* 0x0000000300007302 */ /* 0x001e220000000000 */
[----:B--2---:R-:W-:-:S04]  /*06e0*/  FFMA R5, -R3, R4, 1 ;  /* 0x3f80000003057423 */ /* 0x004fc80000000104 */
[----:B------:R-:W-:-:S04]  /*06f0*/  FFMA R5, R4, R5, R4 ;  /* 0x0000000504057223 */ /* 0x000fc80000000004 */
[----:B------:R-:W-:-:S04]  /*0700*/  FFMA R4, R0, R5, RZ ;  /* 0x0000000500047223 */ /* 0x000fc800000000ff */
[----:B------:R-:W-:-:S04]  /*0710*/  FFMA R6, -R3, R4, R0 ;  /* 0x0000000403067223 */ /* 0x000fc80000000100 */
[----:B------:R-:W-:Y:S01]  /*0720*/  FFMA R7, R5, R6, R4 ;  /* 0x0000000605077223 */ /* 0x000fe20000000004 */
[----:B0-----:R-:W-:Y:S06]  /*0730*/  @!P0 BRA `(.L_x_19) ;  /* 0x00000000000c8947 */ /* 0x001fec0003800000 */
[----:B------:R-:W-:-:S07]  /*0740*/  MOV R4, 0x760 ;  /* 0x0000076000047802 */ /* 0x000fce0000000f00 */
[----:B-1----:R-:W-:Y:S05]  /*0750*/  CALL.REL.NOINC `($__internal_0_$__cuda_sm3x_div_rn_noftz_f32_slowpath) ;  /* 0x0000000000187944 */ /* 0x002fea0003c00000 */
[----:B------:R-:W-:-:S07]  /*0760*/  MOV R7, R0 ;  /* 0x0000000000077202 */ /* 0x000fce0000000f00 */
.L_x_19:
[----:B------:R-:W-:Y:S05]  /*0770*/  BSYNC.RECONVERGENT B0 ;  /* 0x0000000000007941 */ /* 0x000fea0003800200 */
.L_x_18:
[----:B------:R-:W0:Y:S02]  /*0780*/  LDC.64 R4, c[0x0][0x388] ;  /* 0x0000e200ff047b82 */ /* 0x000e240000000a00 */
[----:B0-----:R-:W-:-:S05]  /*0790*/  IMAD.WIDE.U32 R2, R2, 0x4, R4 ;  /* 0x0000000402027825 */ /* 0x001fca00078e0004 */
[----:B------:R-:W-:Y:S01]  /*07a0*/  STG.E desc[UR10][R2.64], R7 ;  /* 0x0000000702007986 */ /* 0x000fe2000c10190a */
[----:B------:R-:W-:Y:S05]  /*07b0*/  EXIT ;  /* 0x000000000000794d */ /* 0x000fea0003800000 */
        .weak           $__internal_0_$__cuda_sm3x_div_rn_noftz_f32_slowpath
        .type           $__internal_0_$__cuda_sm3x_div_rn_noftz_f32_slowpath,@function
        .size           $__internal_0_$__cuda_sm3x_div_rn_noftz_f32_slowpath,(.L_x_97 - $__internal_0_$__cuda_sm3x_div_rn_noftz_f32_slowpath)
$__internal_0_$__cuda_sm3x_div_rn_noftz_f32_slowpath:
[--C-:B------:R-:W-:Y:S01]  /*07c0*/  SHF.R.U32.HI R6, RZ, 0x17, R3.reuse ;  /* 0x00000017ff067819 */ /* 0x100fe20000011603 */
[----:B------:R-:W-:Y:S01]  /*07d0*/  BSSY.RECONVERGENT B1, `(.L_x_20) ;  /* 0x0000064000017945 */ /* 0x000fe20003800200 */
[----:B------:R-:W-:Y:S01]  /*07e0*/  SHF.R.U32.HI R5, RZ, 0x17, R0 ;  /* 0x00000017ff057819 */ /* 0x000fe20000011600 */
[----:B------:R-:W-:Y:S01]  /*07f0*/  IMAD.MOV.U32 R8, RZ, RZ, R3 ;  /* 0x000000ffff087224 */ /* 0x000fe200078e0003 */
[----:B------:R-:W-:Y:S02]  /*0800*/  LOP3.LUT R6, R6, 0xff, RZ, 0xc0, !PT ;  /* 0x000000ff06067812 */ /* 0x000fe400078ec0ff */
[----:B------:R-:W-:Y:S02]  /*0810*/  LOP3.LUT R5, R5, 0xff, RZ, 0xc0, !PT ;  /* 0x000000ff05057812 */ /* 0x000fe400078ec0ff */
[----:B------:R-:W-:Y:S01]  /*0820*/  MOV R7, R0 ;  /* 0x0000000000077202 */ /* 0x000fe20000000f00 */
[----:B------:R-:W-:Y:S01]  /*0830*/  VIADD R11, R6, 0xffffffff ;  /* 0xffffffff060b7836 */ /* 0x000fe20000000000 */
[----:B------:R-:W-:-:S04]  /*0840*/  IADD3 R10, PT, PT, R5, -0x1, RZ ;  /* 0xffffffff050a7810 */ /* 0x000fc80007ffe0ff */
[----:B------:R-:W-:-:S04]  /*0850*/  ISETP.GT.U32.AND P0, PT, R11, 0xfd, PT ;  /* 0x000000fd0b00780c */ /* 0x000fc80003f04070 */
[----:B------:R-:W-:-:S13]  /*0860*/  ISETP.GT.U32.OR P0, PT, R10, 0xfd, P0 ;  /* 0x000000fd0a00780c */ /* 0x000fda0000704470 */
[----:B------:R-:W-:Y:S01]  /*0870*/  @!P0 MOV R9, RZ ;  /* 0x000000ff00098202 */ /* 0x000fe20000000f00 */
[----:B------:R-:W-:Y:S06]  /*0880*/  @!P0 BRA `(.L_x_21) ;  /* 0x00000000005c8947 */ /* 0x000fec0003800000 */
[----:B------:R-:W-:Y:S02]  /*0890*/  FSETP.GTU.FTZ.AND P0, PT, |R0|, +INF , PT ;  /* 0x7f8000000000780b */ /* 0x000fe40003f1c200 */
[----:B------:R-:W-:-:S04]  /*08a0*/  FSETP.GTU.FTZ.AND P1, PT, |R3|, +INF , PT ;  /* 0x7f8000000300780b */ /* 0x000fc80003f3c200 */
[----:B------:R-:W-:-:S13]  /*08b0*/  PLOP3.LUT P0, PT, P0, P1, PT, 0xf8, 0x8f ;  /* 0x00000000008f781c */ /* 0x000fda0000703f70 */
[----:B------:R-:W-:Y:S05]  /*08c0*/  @P0 BRA `(.L_x_22) ;  /* 0x00000004004c0947 */ /* 0x000fea0003800000 */
[----:B------:R-:W-:-:S13]  /*08d0*/  LOP3.LUT P0, RZ, R8, 0x7fffffff, R7, 0xc8, !PT ;  /* 0x7fffffff08ff7812 */ /* 0x000fda000780c807 */
[----:B------:R-:W-:Y:S05]  /*08e0*/  @!P0 BRA `(.L_x_23) ;  /* 0x00000004003c8947 */ /* 0x000fea0003800000 */
[C---:B------:R-:W-:Y:S02]  /*08f0*/  FSETP.NEU.FTZ.AND P2, PT, |R0|.reuse, +INF , PT ;  /* 0x7f8000000000780b */ /* 0x040fe40003f5d200 */
[----:B------:R-:W-:Y:S02]  /*0900*/  FSETP.NEU.FTZ.AND P1, PT, |R3|, +INF , PT ;  /* 0x7f8000000300780b */ /* 0x000fe40003f3d200 */
[----:B------:R-:W-:-:S11]  /*0910*/  FSETP.NEU.FTZ.AND P0, PT, |R0|, +INF , PT ;  /* 0x7f8000000000780b */ /* 0x000fd60003f1d200 */
[----:B------:R-:W-:Y:S05]  /*0920*/  @!P1 BRA !P2, `(.L_x_23) ;  /* 0x00000004002c9947 */ /* 0x000fea0005000000 */
[----:B------:R-:W-:-:S04]  /*0930*/  LOP3.LUT P2, RZ, R7, 0x7fffffff, RZ, 0xc0, !PT ;  /* 0x7fffffff07ff7812 */ /* 0x000fc8000784c0ff */
[----:B------:R-:W-:-:S13]  /*0940*/  PLOP3.LUT P1, PT, P1, P2, PT, 0x2f, 0xf2 ;  /* 0x0000000000f2781c */ /* 0x000fda0000f24577 */
[----:B------:R-:W-:Y:S05]  /*0950*/  @P1 BRA `(.L_x_24) ;  /* 0x0000000400181947 */ /* 0x000fea0003800000 */
[----:B------:R-:W-:-:S04]  /*0960*/  LOP3.LUT P1, RZ, R8, 0x7fffffff, RZ, 0xc0, !PT ;  /* 0x7fffffff08ff7812 */ /* 0x000fc8000782c0ff */
[----:B------:R-:W-:-:S13]  /*0970*/  PLOP3.LUT P0, PT, P0, P1, PT, 0x2f, 0xf2 ;  /* 0x0000000000f2781c */ /* 0x000fda0000702577 */
[----:B------:R-:W-:Y:S05]  /*0980*/  @P0 BRA `(.L_x_25) ;  /* 0x0000000400000947 */ /* 0x000fea0003800000 */
[----:B------:R-:W-:Y:S02]  /*0990*/  ISETP.GE.AND P0, PT, R10, RZ, PT ;  /* 0x000000ff0a00720c */ /* 0x000fe40003f06270 */
[----:B------:R-:W-:-:S11]  /*09a0*/  ISETP.GE.AND P1, PT, R11, RZ, PT ;  /* 0x000000ff0b00720c */ /* 0x000fd60003f26270 */
[----:B------:R-:W-:Y:S01]  /*09b0*/  @P0 MOV R9, RZ ;  /* 0x000000ff00090202 */ /* 0x000fe20000000f00 */
[----:B------:R-:W-:Y:S02]  /*09c0*/  @!P0 IMAD.MOV.U32 R9, RZ, RZ, -0x40 ;  /* 0xffffffc0ff098424 */ /* 0x000fe400078e00ff */
[----:B------:R-:W-:Y:S01]  /*09d0*/  @!P0 FFMA R7, R0, 1.84467440737095516160e+19, RZ ;  /* 0x5f80000000078823 */ /* 0x000fe200000000ff */
[----:B------:R-:W-:Y:S02]  /*09e0*/  @!P1 FFMA R8, R3, 1.84467440737095516160e+19, RZ ;  /* 0x5f80000003089823 */ /* 0x000fe400000000ff */
[----:B------:R-:W-:-:S07]  /*09f0*/  @!P1 IADD3 R9, PT, PT, R9, 0x40, RZ ;  /* 0x0000004009099810 */ /* 0x000fce0007ffe0ff */
.L_x_21:
[----:B------:R-:W-:Y:S01]  /*0a00*/  LEA R3, R6, 0xc0800000, 0x17 ;  /* 0xc080000006037811 */ /* 0x000fe200078eb8ff */
[----:B------:R-:W-:Y:S01]  /*0a10*/  VIADD R5, R5, 0xffffff81 ;  /* 0xffffff8105057836 */ /* 0x000fe20000000000 */
[----:B------:R-:W-:Y:S02]  /*0a20*/  BSSY.RECONVERGENT B2, `(.L_x_26) ;  /* 0x0000035000027945 */ /* 0x000fe40003800200 */
[----:B------:R-:W-:Y:S01]  /*0a30*/  IADD3 R3, PT, PT, -R3, R8, RZ ;  /* 0x0000000803037210 */ /* 0x000fe20007ffe1ff */
[C---:B------:R-:W-:Y:S01]  /*0a40*/  IMAD R0, R5.reuse, -0x800000, R7 ;  /* 0xff80000005007824 */ /* 0x040fe200078e0207 */
[----:B------:R-:W-:Y:S02]  /*0a50*/  IADD3 R6, PT, PT, R5, 0x7f, -R6 ;  /* 0x0000007f05067810 */ /* 0x000fe40007ffe806 */
[----:B------:R-:W0:Y:S01]  /*0a60*/  MUFU.RCP R8, R3 ;  /* 0x0000000300087308 */ /* 0x000e220000001000 */
[----:B------:R-:W-:Y:S01]  /*0a70*/  FADD.FTZ R11, -R3, -RZ ;  /* 0x800000ff030b7221 */ /* 0x000fe20000010100 */
[----:B------:R-:W-:-:S03]  /*0a80*/  IADD3 R6, PT, PT, R6, R9, RZ ;  /* 0x0000000906067210 */ /* 0x000fc60007ffe0ff */
[----:B0-----:R-:W-:-:S04]  /*0a90*/  FFMA R13, R8, R11, 1 ;  /* 0x3f800000080d7423 */ /* 0x001fc8000000000b */
[----:B------:R-:W-:-:S04]  /*0aa0*/  FFMA R10, R8, R13, R8 ;  /* 0x0000000d080a7223 */ /* 0x000fc80000000008 */
[----:B------:R-:W-:-:S04]  /*0ab0*/  FFMA R7, R0, R10, RZ ;  /* 0x0000000a00077223 */ /* 0x000fc800000000ff */
[----:B------:R-:W-:-:S04]  /*0ac0*/  FFMA R8, R11, R7, R0 ;  /* 0x000000070b087223 */ /* 0x000fc80000000000 */
[----:B------:R-:W-:-:S04]  /*0ad0*/  FFMA R7, R10, R8, R7 ;  /* 0x000000080a077223 */ /* 0x000fc80000000007 */
[----:B------:R-:W-:-:S04]  /*0ae0*/  FFMA R8, R11, R7, R0 ;  /* 0x000000070b087223 */ /* 0x000fc80000000000 */
[----:B------:R-:W-:-:S05]  /*0af0*/  FFMA R0, R10, R8, R7 ;  /* 0x000000080a007223 */ /* 0x000fca0000000007 */
[----:B------:R-:W-:-:S04]  /*0b00*/  SHF.R.U32.HI R3, RZ, 0x17, R0 ;  /* 0x00000017ff037819 */ /* 0x000fc80000011600 */
[----:B------:R-:W-:-:S04]  /*0b10*/  LOP3.LUT R3, R3, 0xff, RZ, 0xc0, !PT ;  /* 0x000000ff03037812 */ /* 0x000fc800078ec0ff */
[----:B------:R-:W-:-:S05]  /*0b20*/  IADD3 R9, PT, PT, R3, R6, RZ ;  /* 0x0000000603097210 */ /* 0x000fca0007ffe0ff */
[----:B------:R-:W-:-:S05]  /*0b30*/  VIADD R3, R9, 0xffffffff ;  /* 0xffffffff09037836 */ /* 0x000fca0000000000 */
[----:B------:R-:W-:-:S13]  /*0b40*/  ISETP.GE.U32.AND P0, PT, R3, 0xfe, PT ;  /* 0x000000fe0300780c */ /* 0x000fda0003f06070 */
[----:B------:R-:W-:Y:S05]  /*0b50*/  @!P0 BRA `(.L_x_27) ;  /* 0x0000000000808947 */ /* 0x000fea0003800000 */
[----:B------:R-:W-:-:S13]  /*0b60*/  ISETP.GT.AND P0, PT, R9, 0xfe, PT ;  /* 0x000000fe0900780c */ /* 0x000fda0003f04270 */
[----:B------:R-:W-:Y:S05]  /*0b70*/  @P0 BRA `(.L_x_28) ;  /* 0x00000000006c0947 */ /* 0x000fea0003800000 */
[----:B------:R-:W-:-:S13]  /*0b80*/  ISETP.GE.AND P0, PT, R9, 0x1, PT ;  /* 0x000000010900780c */ /* 0x000fda0003f06270 */
[----:B------:R-:W-:Y:S05]  /*0b90*/  @P0 BRA `(.L_x_29) ;  /* 0x0000000000740947 */ /* 0x000fea0003800000 */
[----:B------:R-:W-:Y:S02]  /*0ba0*/  ISETP.GE.AND P0, PT, R9, -0x18, PT ;  /* 0xffffffe80900780c */ /* 0x000fe40003f06270 */
[----:B------:R-:W-:-:S11]  /*0bb0*/  LOP3.LUT R0, R0, 0x80000000, RZ, 0xc0, !PT ;  /* 0x8000000000007812 */ /* 0x000fd600078ec0ff */
[----:B------:R-:W-:Y:S05]  /*0bc0*/  @!P0 BRA `(.L_x_29) ;  /* 0x0000000000688947 */ /* 0x000fea0003800000 */
[CCC-:B------:R-:W-:Y:S01]  /*0bd0*/  FFMA.RZ R3, R10.reuse, R8.reuse, R7.reuse ;  /* 0x000000080a037223 */ /* 0x1c0fe2000000c007 */
[CCC-:B------:R-:W-:Y:S01]  /*0be0*/  FFMA.RM R6, R10.reuse, R8.reuse, R7.reuse ;  /* 0x000000080a067223 */ /* 0x1c0fe20000004007 */
[C---:B------:R-:W-:Y:S02]  /*0bf0*/  ISETP.NE.AND P2, PT, R9.reuse, RZ, PT ;  /* 0x000000ff0900720c */ /* 0x040fe40003f45270 */
[----:B------:R-:W-:Y:S02]  /*0c00*/  ISETP.NE.AND P1, PT, R9, RZ, PT ;  /* 0x000000ff0900720c */ /* 0x000fe40003f25270 */
[----:B------:R-:W-:Y:S01]  /*0c10*/  LOP3.LUT R5, R3, 0x7fffff, RZ, 0xc0, !PT ;  /* 0x007fffff03057812 */ /* 0x000fe200078ec0ff */
[----:B------:R-:W-:Y:S01]  /*0c20*/  FFMA.RP R3, R10, R8, R7 ;  /* 0x000000080a037223 */ /* 0x000fe20000008007 */
[----:B------:R-:W-:Y:S02]  /*0c30*/  IADD3 R8, PT, PT, R9, 0x20, RZ ;  /* 0x0000002009087810 */ /* 0x000fe40007ffe0ff */
[----:B------:R-:W-:-:S02]  /*0c40*/  LOP3.LUT R5, R5, 0x800000, RZ, 0xfc, !PT ;  /* 0x0080000005057812 */ /* 0x000fc400078efcff */
[----:B------:R-:W-:Y:S02]  /*0c50*/  IADD3 R7, PT, PT, -R9, RZ, RZ ;  /* 0x000000ff09077210 */ /* 0x000fe40007ffe1ff */
[----:B------:R-:W-:Y:S02]  /*0c60*/  SHF.L.U32 R8, R5, R8, RZ ;  /* 0x0000000805087219 */ /* 0x000fe400000006ff */
[----:B------:R-:W-:Y:S02]  /*0c70*/  FSETP.NEU.FTZ.AND P0, PT, R3, R6, PT ;  /* 0x000000060300720b */ /* 0x000fe40003f1d000 */
[----:B------:R-:W-:Y:S02]  /*0c80*/  SEL R6, R7, RZ, P2 ;  /* 0x000000ff07067207 */ /* 0x000fe40001000000 */
[----:B------:R-:W-:Y:S02]  /*0c90*/  ISETP.NE.AND P1, PT, R8, RZ, P1 ;  /* 0x000000ff0800720c */ /* 0x000fe40000f25270 */
[----:B------:R-:W-:-:S02]  /*0ca0*/  SHF.R.U32.HI R6, RZ, R6, R5 ;  /* 0x00000006ff067219 */ /* 0x000fc40000011605 */
[----:B------:R-:W-:Y:S02]  /*0cb0*/  PLOP3.LUT P0, PT, P0, P1, PT, 0xf8, 0x8f ;  /* 0x00000000008f781c */ /* 0x000fe40000703f70 */
[----:B------:R-:W-:Y:S02]  /*0cc0*/  SHF.R.U32.HI R8, RZ, 0x1, R6 ;  /* 0x00000001ff087819 */ /* 0x000fe40000011606 */
[----:B------:R-:W-:-:S04]  /*0cd0*/  SEL R3, RZ, 0x1, !P0 ;  /* 0x00000001ff037807 */ /* 0x000fc80004000000 */
[----:B------:R-:W-:-:S04]  /*0ce0*/  LOP3.LUT R3, R3, 0x1, R8, 0xf8, !PT ;  /* 0x0000000103037812 */ /* 0x000fc800078ef808 */
[----:B------:R-:W-:-:S05]  /*0cf0*/  LOP3.LUT R3, R3, R6, RZ, 0xc0, !PT ;  /* 0x0000000603037212 */ /* 0x000fca00078ec0ff */
[----:B------:R-:W-:-:S05]  /*0d00*/  IMAD.IADD R3, R8, 0x1, R3 ;  /* 0x0000000108037824 */ /* 0x000fca00078e0203 */
[----:B------:R-:W-:Y:S01]  /*0d10*/  LOP3.LUT R0, R3, R0, RZ, 0xfc, !PT ;  /* 0x0000000003007212 */ /* 0x000fe200078efcff */
[----:B------:R-:W-:Y:S06]  /*0d20*/  BRA `(.L_x_29) ;  /* 0x0000000000107947 */ /* 0x000fec0003800000 */
.L_x_28:
[----:B------:R-:W-:-:S04]  /*0d30*/  LOP3.LUT R0, R0, 0x80000000, RZ, 0xc0, !PT ;  /* 0x8000000000007812 */ /* 0x000fc800078ec0ff */
[----:B------:R-:W-:Y:S01]  /*0d40*/  LOP3.LUT R0, R0, 0x7f800000, RZ, 0xfc, !PT ;  /* 0x7f80000000007812 */ /* 0x000fe200078efcff */
[----:B------:R-:W-:Y:S06]  /*0d50*/  BRA `(.L_x_29) ;  /* 0x0000000000047947 */ /* 0x000fec0003800000 */
.L_x_27:
[----:B------:R-:W-:-:S07]  /*0d60*/  LEA R0, R6, R0, 0x17 ;  /* 0x0000000006007211 */ /* 0x000fce00078eb8ff */
.L_x_29:
[----:B------:R-:W-:Y:S05]  /*0d70*/  BSYNC.RECONVERGENT B2 ;  /* 0x0000000000027941 */ /* 0x000fea0003800200 */
.L_x_26:
[----:B------:R-:W-:Y:S05]  /*0d80*/  BRA `(.L_x_30) ;  /* 0x0000000000207947 */ /* 0x000fea0003800000 */
.L_x_25:
[----:B------:R-:W-:-:S04]  /*0d90*/  LOP3.LUT R0, R8, 0x80000000, R7, 0x48, !PT ;  /* 0x8000000008007812 */ /* 0x000fc800078e4807 */
[----:B------:R-:W-:Y:S01]  /*0da0*/  LOP3.LUT R0, R0, 0x7f800000, RZ, 0xfc, !PT ;  /* 0x7f80000000007812 */ /* 0x000fe200078efcff */
[----:B------:R-:W-:Y:S06]  /*0db0*/  BRA `(.L_x_30) ;  /* 0x0000000000147947 */ /* 0x000fec0003800000 */
.L_x_24:
[----:B------:R-:W-:Y:S01]  /*0dc0*/  LOP3.LUT R0, R8, 0x80000000, R7, 0x48, !PT ;  /* 0x8000000008007812 */ /* 0x000fe200078e4807 */
[----:B------:R-:W-:Y:S06]  /*0dd0*/  BRA `(.L_x_30) ;  /* 0x00000000000c7947 */ /* 0x000fec0003800000 */
.L_x_23:
[----:B------:R-:W0:Y:S01]  /*0de0*/  MUFU.RSQ R0, -QNAN ;  /* 0xffc0000000007908 */ /* 0x000e220000001400 */
[----:B------:R-:W-:Y:S05]  /*0df0*/  BRA `(.L_x_30) ;  /* 0x0000000000047947 */ /* 0x000fea0003800000 */
.L_x_22:
[----:B------:R-:W-:-:S07]  /*0e00*/  FADD.FTZ R0, R0, R3 ;  /* 0x0000000300007221 */ /* 0x000fce0000010000 */
.L_x_30:
[----:B------:R-:W-:Y:S05]  /*0e10*/  BSYNC.RECONVERGENT B1 ;  /* 0x0000000000017941 */ /* 0x000fea0003800200 */
.L_x_20:
[----:B------:R-:W-:-:S04]  /*0e20*/  HFMA2 R5, -RZ, RZ, 0, 0 ;  /* 0x00000000ff057431 */ /* 0x000fc800000001ff */
[----:B0-----:R-:W-:Y:S05]  /*0e30*/  RET.REL.NODEC R4 `(_Z13softmaxKernelPfS_i) ;  /* 0xfffffff004707950 */ /* 0x001fea0003c3ffff */
.L_x_31:
        /* <DEDUP_REMOVED lines=12> */
.L_x_97:


//--------------------- .text._Z9applyReLUPfi     --------------------------
	.section	.text._Z9applyReLUPfi,"ax",@progbits
	.align	128
        .global         _Z9applyReLUPfi
        .type           _Z9applyReLUPfi,@function
        .size           _Z9applyReLUPfi,(.L_x_103 - _Z9applyReLUPfi)
        .other          _Z9applyReLUPfi,@"STO_CUDA_ENTRY STV_DEFAULT"
_Z9applyReLUPfi:
.text._Z9applyReLUPfi:
[----:B------:R-:W-:Y:S01]  /*0000*/  LDC R1, c[0x0][0x37c] ;  /* 0x0000df00ff017b82 */ /* 0x000fe20000000800 */
[----:B------:R-:W0:Y:S07]  /*0010*/  S2R R0, SR_TID.X ;  /* 0x0000000000007919 */ /* 0x000e2e0000002100 */
[----:B------:R-:W0:Y:S01]  /*0020*/  S2UR UR4, SR_CTAID.X ;  /* 0x00000000000479c3 */ /* 0x000e220000002500 */
[----:B------:R-:W1:Y:S07]  /*0030*/  LDCU UR5, c[0x0][0x388] ;  /* 0x00007100ff0577ac */ /* 0x000e6e0008000800 */
[----:B------:R-:W0:Y:S02]  /*0040*/  LDC R5, c[0x0][0x360] ;  /* 0x0000d800ff057b82 */ /* 0x000e240000000800 */
[----:B0-----:R-:W-:-:S05]  /*0050*/  IMAD R5, R5, UR4, R0 ;  /* 0x0000000405057c24 */ /* 0x001fca000f8e0200 */
[----:B-1----:R-:W-:-:S13]  /*0060*/  ISETP.GE.AND P0, PT, R5, UR5, PT ;  /* 0x0000000505007c0c */ /* 0x002fda000bf06270 */
[----:B------:R-:W-:Y:S05]  /*0070*/  @P0 EXIT ;  /* 0x000000000000094d */ /* 0x000fea0003800000 */
[----:B------:R-:W0:Y:S01]  /*0080*/  LDC.64 R2, c[0x0][0x380] ;  /* 0x0000e000ff027b82 */ /* 0x000e220000000a00 */
[----:B------:R-:W1:Y:S01]  /*0090*/  LDCU.64 UR4, c[0x0][0x358] ;  /* 0x00006b00ff0477ac */ /* 0x000e620008000a00 */
[----:B0-----:R-:W-:-:S05]  /*00a0*/  IMAD.WIDE R2, R5, 0x4, R2 ;  /* 0x0000000405027825 */ /* 0x001fca00078e0202 */
[----:B-1----:R-:W2:Y:S02]  /*00b0*/  LDG.E R0, desc[UR4][R2.64] ;  /* 0x0000000402007981 */ /* 0x002ea4000c1e1900 */
[----:B--2---:R-:W-:-:S05]  /*00c0*/  FMNMX R5, RZ, R0, !PT ;  /* 0x00000000ff057209 */ /* 0x004fca0007800000 */
[----:B------:R-:W-:Y:S01]  /*00d0*/  STG.E desc[UR4][R2.64], R5 ;  /* 0x0000000502007986 */ /* 0x000fe2000c101904 */
[----:B------:R-:W-:Y:S05]  /*00e0*/  EXIT ;  /* 0x000000000000794d */ /* 0x000fea0003800000 */
.L_x_32:
        /* <DEDUP_REMOVED lines=9> */
.L_x_103:


//--------------------- .text._Z25fullyConnectedLayerKernelPfS_S_S_ii --------------------------
	.section	.text._Z25fullyConnectedLayerKernelPfS_S_S_ii,"ax",@progbits
	.align	128
        .global         _Z25fullyConnectedLayerKernelPfS_S_S_ii
        .type           _Z25fullyConnectedLayerKernelPfS_S_S_ii,@function
        .size           _Z25fullyConnectedLayerKernelPfS_S_S_ii,(.L_x_104 - _Z25fullyConnectedLayerKernelPfS_S_S_ii)
        .other          _Z25fullyConnectedLayerKernelPfS_S_S_ii,@"STO_CUDA_ENTRY STV_DEFAULT"
_Z25fullyConnectedLayerKernelPfS_S_S_ii:
.text._Z25fullyConnectedLayerKernelPfS_S_S_ii:
        /* <DEDUP_REMOVED lines=8> */
[----:B------:R-:W0:Y:S01]  /*0080*/  LDCU UR8, c[0x0][0x3a0] ;  /* 0x00007400ff0877ac */ /* 0x000e220008000800 */
[----:B------:R-:W-:Y:S01]  /*0090*/  HFMA2 R15, -RZ, RZ, 0, 0 ;  /* 0x00000000ff0f7431 */ /* 0x000fe200000001ff */
[----:B------:R-:W1:Y:S01]  /*00a0*/  LDCU.64 UR16, c[0x0][0x358] ;  /* 0x00006b00ff1077ac */ /* 0x000e620008000a00 */
[----:B0-----:R-:W-:-:S09]  /*00b0*/  UISETP.GE.AND UP0, UPT, UR8, 0x1, UPT ;  /* 0x000000010800788c */ /* 0x001fd2000bf06270 */
[----:B-1----:R-:W-:Y:S05]  /*00c0*/  BRA.U !UP0, `(.L_x_33) ;  /* 0x0000000908647547 */ /* 0x002fea000b800000 */
[----:B------:R-:W-:Y:S02]  /*00d0*/  UISETP.GE.U32.AND UP1, UPT, UR8, 0x10, UPT ;  /* 0x000000100800788c */ /* 0x000fe4000bf26070 */
[----:B------:R-:W-:Y:S01]  /*00e0*/  IMAD R7, R0, UR8, RZ ;  /* 0x0000000800077c24 */ /* 0x000fe2000f8e02ff */
[----:B------:R-:W-:Y:S01]  /*00f0*/  ULOP3.LUT UR9, UR8, 0xf, URZ, 0xc0, !UPT ;  /* 0x0000000f08097892 */ /* 0x000fe2000f8ec0ff */
[----:B------:R-:W-:Y:S02]  /*0100*/  MOV R15, RZ ;  /* 0x000000ff000f7202 */ /* 0x000fe40000000f00 */
[----:B------:R-:W-:Y:S01]  /*0110*/  MOV R8, RZ ;  /* 0x000000ff00087202 */ /* 0x000fe20000000f00 */
[----:B------:R-:W-:Y:S02]  /*0120*/  UISETP.NE.AND UP0, UPT, UR9, URZ, UPT ;  /* 0x000000ff0900728c */ /* 0x000fe4000bf05270 */
[----:B------:R-:W-:Y:S09]  /*0130*/  BRA.U !UP1, `(.L_x_34) ;  /* 0x0000000509147547 */ /* 0x000ff2000b800000 */
[----:B------:R-:W0:Y:S01]  /*0140*/  LDCU.128 UR12, c[0x0][0x380] ;  /* 0x00007000ff0c77ac */ /* 0x000e220008000c00 */
[----:B------:R-:W-:Y:S02]  /*0150*/  MOV R15, RZ ;  /* 0x000000ff000f7202 */ /* 0x000fe40000000f00 */
[----:B------:R-:W-:Y:S01]  /*0160*/  MOV R6, R7 ;  /* 0x0000000700067202 */ /* 0x000fe20000000f00 */
[----:B------:R-:W-:-:S04]  /*0170*/  ULOP3.LUT UR10, UR8, 0x7ffffff0, URZ, 0xc0, !UPT ;  /* 0x7ffffff0080a7892 */ /* 0x000fc8000f8ec0ff */
[----:B------:R-:W-:Y:S02]  /*0180*/  UIADD3 UR11, UPT, UPT, -UR10, URZ, URZ ;  /* 0x000000ff0a0b7290 */ /* 0x000fe4000fffe1ff */
[----:B------:R-:W-:Y:S01]  /*0190*/  MOV R8, UR10 ;  /* 0x0000000a00087c02 */ /* 0x000fe20008000f00 */
[----:B0-----:R-:W-:Y:S02]  /*01a0*/  UIADD3 UR6, UP1, UPT, UR12, 0x20, URZ ;  /* 0x000000200c067890 */ /* 0x001fe4000ff3e0ff */
[----:B------:R-:W-:Y:S02]  /*01b0*/  UIADD3 UR4, UP2, UPT, UR14, 0x20, URZ ;  /* 0x000000200e047890 */ /* 0x000fe4000ff5e0ff */
[----:B------:R-:W-:Y:S02]  /*01c0*/  UIADD3.X UR7, UPT, UPT, URZ, UR13, URZ, UP1, !UPT ;  /* 0x0000000dff077290 */ /* 0x000fe40008ffe4ff */
[----:B------:R-:W-:Y:S01]  /*01d0*/  MOV R2, UR6 ;  /* 0x0000000600027c02 */ /* 0x000fe20008000f00 */
[----:B------:R-:W-:-:S03]  /*01e0*/  UIADD3.X UR5, UPT, UPT, URZ, UR15, URZ, UP2, !UPT ;  /* 0x0000000fff057290 */ /* 0x000fc600097fe4ff */
[----:B------:R-:W-:-:S09]  /*01f0*/  MOV R3, UR7 ;  /* 0x0000000700037c02 */ /* 0x000fd20008000f00 */
.L_x_35:
[----:B------:R-:W-:Y:S01]  /*0200*/  MOV R4, UR4 ;  /* 0x0000000400047c02 */ /* 0x000fe20008000f00 */
[----:B------:R-:W2:Y:S01]  /*0210*/  LDG.E R16, desc[UR16][R2.64+-0x20] ;  /* 0xffffe01002107981 */ /* 0x000ea2000c1e1900 */
[----:B------:R-:W-:-:S03]  /*0220*/  MOV R5, UR5 ;  /* 0x0000000500057c02 */ /* 0x000fc60008000f00 */
[----:B------:R-:W3:Y:S01]  /*0230*/  LDG.E R18, desc[UR16][R2.64+-0x1c] ;  /* 0xffffe41002127981 */ /* 0x000ee2000c1e1900 */
[----:B------:R-:W-:-:S03]  /*0240*/  IMAD.WIDE R4, R6, 0x4, R4 ;  /* 0x0000000406047825 */ /* 0x000fc600078e0204 */
[----:B------:R-:W4:Y:S04]  /*0250*/  LDG.E R19, desc[UR16][R2.64+-0x18] ;  /* 0xffffe81002137981 */ /* 0x000f28000c1e1900 */
[----:B------:R-:W2:Y:S04]  /*0260*/  LDG.E R17, desc[UR16][R4.64+-0x20] ;  /* 0xffffe01004117981 */ /* 0x000ea8000c1e1900 */
[----:B------:R-:W3:Y:S04]  /*0270*/  LDG.E R25, desc[UR16][R4.64+-0x1c] ;  /* 0xffffe41004197981 */ /* 0x000ee8000c1e1900 */
[----:B------:R-:W4:Y:S04]  /*0280*/  LDG.E R20, desc[UR16][R4.64+-0x18] ;  /* 0xffffe81004147981 */ /* 0x000f28000c1e1900 */
[----:B------:R-:W5:Y:S04]  /*0290*/  LDG.E R22, desc[UR16][R2.64+-0x14] ;  /* 0xffffec1002167981 */ /* 0x000f68000c1e1900 */
        /* <DEDUP_REMOVED lines=8> */
[----:B------:R-:W5:Y:S01]  /*0320*/  LDG.E R14, desc[UR16][R4.64+-0x4] ;  /* 0xfffffc10040e7981 */ /* 0x000f62000c1e1900 */
[----:B--2---:R-:W-:-:S03]  /*0330*/  FFMA R17, R16, R17, R15 ;  /* 0x0000001110117223 */ /* 0x004fc6000000000f */
[----:B------:R-:W2:Y:S04]  /*0340*/  LDG.E R15, desc[UR16][R2.64] ;  /* 0x00000010020f7981 */ /* 0x000ea8000c1e1900 */
[----:B------:R-:W2:Y:S01]  /*0350*/  LDG.E R16, desc[UR16][R4.64] ;  /* 0x0000001004107981 */ /* 0x000ea2000c1e1900 */
[----:B---3--:R-:W-:-:S03]  /*0360*/  FFMA R26, R18, R25, R17 ;  /* 0x00000019121a7223 */ /* 0x008fc60000000011 */
[----:B------:R-:W3:Y:S01]  /*0370*/  LDG.E R17, desc[UR16][R2.64+0x4] ;  /* 0x0000041002117981 */ /* 0x000ee2000c1e1900 */
[----:B----4-:R-:W-:-:S03]  /*0380*/  FFMA R25, R19, R20, R26 ;  /* 0x0000001413197223 */ /* 0x010fc6000000001a */
[----:B------:R-:W3:Y:S04]  /*0390*/  LDG.E R18, desc[UR16][R4.64+0x4] ;  /* 0x0000041004127981 */ /* 0x000ee8000c1e1900 */
[----:B------:R-:W4:Y:S01]  /*03a0*/  LDG.E R19, desc[UR16][R2.64+0x8] ;  /* 0x0000081002137981 */ /* 0x000f22000c1e1900 */
[----:B-----5:R-:W-:-:S03]  /*03b0*/  FFMA R26, R22, R21, R25 ;  /* 0x00000015161a7223 */ /* 0x020fc60000000019 */
[----:B------:R-:W4:Y:S04]  /*03c0*/  LDG.E R20, desc[UR16][R4.64+0x8] ;  /* 0x0000081004147981 */ /* 0x000f28000c1e1900 */
[----:B------:R-:W5:Y:S01]  /*03d0*/  LDG.E R21, desc[UR16][R2.64+0xc] ;  /* 0x00000c1002157981 */ /* 0x000f62000c1e1900 */
[----:B------:R-:W-:-:S03]  /*03e0*/  FFMA R26, R23, R24, R26 ;  /* 0x00000018171a7223 */ /* 0x000fc6000000001a */
[----:B------:R-:W5:Y:S04]  /*03f0*/  LDG.E R22, desc[UR16][R4.64+0xc] ;  /* 0x00000c1004167981 */ /* 0x000f68000c1e1900 */
[----:B------:R-:W5:Y:S01]  /*0400*/  LDG.E R23, desc[UR16][R2.64+0x10] ;  /* 0x0000101002177981 */ /* 0x000f62000c1e1900 */
[----:B------:R-:W-:-:S03]  /*0410*/  FFMA R26, R9, R10, R26 ;  /* 0x0000000a091a7223 */ /* 0x000fc6000000001a */
[----:B------:R-:W5:Y:S04]  /*0420*/  LDG.E R24, desc[UR16][R4.64+0x10] ;  /* 0x0000101004187981 */ /* 0x000f68000c1e1900 */
[----:B------:R-:W5:Y:S01]  /*0430*/  LDG.E R9, desc[UR16][R2.64+0x14] ;  /* 0x0000141002097981 */ /* 0x000f62000c1e1900 */
[----:B------:R-:W-:-:S03]  /*0440*/  FFMA R28, R11, R12, R26 ;  /* 0x0000000c0b1c7223 */ /* 0x000fc6000000001a */
[----:B------:R-:W5:Y:S04]  /*0450*/  LDG.E R10, desc[UR16][R4.64+0x14] ;  /* 0x00001410040a7981 */ /* 0x000f68000c1e1900 */
[----:B------:R-:W5:Y:S04]  /*0460*/  LDG.E R12, desc[UR16][R2.64+0x18] ;  /* 0x00001810020c7981 */ /* 0x000f68000c1e1900 */
[----:B------:R-:W5:Y:S04]  /*0470*/  LDG.E R11, desc[UR16][R4.64+0x18] ;  /* 0x00001810040b7981 */ /* 0x000f68000c1e1900 */
[----:B------:R-:W5:Y:S04]  /*0480*/  LDG.E R26, desc[UR16][R4.64+0x1c] ;  /* 0x00001c10041a7981 */ /* 0x000f68000c1e1900 */
[----:B------:R0:W5:Y:S01]  /*0490*/  LDG.E R25, desc[UR16][R2.64+0x1c] ;  /* 0x00001c1002197981 */ /* 0x000162000c1e1900 */
[----:B------:R-:W-:Y:S01]  /*04a0*/  FFMA R14, R13, R14, R28 ;  /* 0x0000000e0d0e7223 */ /* 0x000fe2000000001c */
[----:B------:R-:W-:-:S04]  /*04b0*/  UIADD3 UR11, UPT, UPT, UR11, 0x10, URZ ;  /* 0x000000100b0b7890 */ /* 0x000fc8000fffe0ff */
[----:B------:R-:W-:Y:S01]  /*04c0*/  UISETP.NE.AND UP1, UPT, UR11, URZ, UPT ;  /* 0x000000ff0b00728c */ /* 0x000fe2000bf25270 */
[----:B0-----:R-:W-:Y:S02]  /*04d0*/  IADD3 R2, P0, PT, R2, 0x40, RZ ;  /* 0x0000004002027810 */ /* 0x001fe40007f1e0ff */
[----:B------:R-:W-:Y:S02]  /*04e0*/  IADD3 R6, PT, PT, R6, 0x10, RZ ;  /* 0x0000001006067810 */ /* 0x000fe40007ffe0ff */
[----:B------:R-:W-:Y:S01]  /*04f0*/  IADD3.X R3, PT, PT, RZ, R3, RZ, P0, !PT ;  /* 0x00000003ff037210 */ /* 0x000fe200007fe4ff */
[----:B--2---:R-:W-:-:S04]  /*0500*/  FFMA R14, R15, R16, R14 ;  /* 0x000000100f0e7223 */ /* 0x004fc8000000000e */
[----:B---3--:R-:W-:-:S04]  /*0510*/  FFMA R14, R17, R18, R14 ;  /* 0x00000012110e7223 */ /* 0x008fc8000000000e */
[----:B----4-:R-:W-:-:S04]  /*0520*/  FFMA R14, R19, R20, R14 ;  /* 0x00000014130e7223 */ /* 0x010fc8000000000e */
[----:B-----5:R-:W-:-:S04]  /*0530*/  FFMA R14, R21, R22, R14 ;  /* 0x00000016150e7223 */ /* 0x020fc8000000000e */
[----:B------:R-:W-:-:S04]  /*0540*/  FFMA R14, R23, R24, R14 ;  /* 0x00000018170e7223 */ /* 0x000fc8000000000e */
[----:B------:R-:W-:-:S04]  /*0550*/  FFMA R9, R9, R10, R14 ;  /* 0x0000000a09097223 */ /* 0x000fc8000000000e */
[----:B------:R-:W-:-:S04]  /*0560*/  FFMA R12, R12, R11, R9 ;  /* 0x0000000b0c0c7223 */ /* 0x000fc80000000009 */
[----:B------:R-:W-:Y:S01]  /*0570*/  FFMA R15, R25, R26, R12 ;  /* 0x0000001a190f7223 */ /* 0x000fe2000000000c */
[----:B------:R-:W-:Y:S06]  /*0580*/  BRA.U UP1, `(.L_x_35) ;  /* 0xfffffffd011c7547 */ /* 0x000fec000b83ffff */
.L_x_34:
[----:B------:R-:W-:Y:S05]  /*0590*/  BRA.U !UP0, `(.L_x_33) ;  /* 0x0000000508307547 */ /* 0x000fea000b800000 */
[----:B------:R-:W-:Y:S02]  /*05a0*/  UISETP.GE.U32.AND UP0, UPT, UR9, 0x8, UPT ;  /* 0x000000080900788c */ /* 0x000fe4000bf06070 */
[----:B------:R-:W-:-:S04]  /*05b0*/  ULOP3.LUT UR5, UR8, 0x7, URZ, 0xc0, !UPT ;  /* 0x0000000708057892 */ /* 0x000fc8000f8ec0ff */
[----:B------:R-:W-:-:S03]  /*05c0*/  UISETP.NE.AND UP1, UPT, UR5, URZ, UPT ;  /* 0x000000ff0500728c */ /* 0x000fc6000bf25270 */
[----:B------:R-:W-:Y:S08]  /*05d0*/  BRA.U !UP0, `(.L_x_36) ;  /* 0x0000000108787547 */ /* 0x000ff0000b800000 */
[----:B------:R-:W0:Y:S01]  /*05e0*/  LDC.64 R2, c[0x0][0x388] ;  /* 0x0000e200ff027b82 */ /* 0x000e220000000a00 */
[----:B------:R-:W-:-:S07]  /*05f0*/  IADD3 R9, PT, PT, R7, R8, RZ ;  /* 0x0000000807097210 */ /* 0x000fce0007ffe0ff */
[----:B------:R-:W1:Y:S01]  /*0600*/  LDC.64 R4, c[0x0][0x380] ;  /* 0x0000e000ff047b82 */ /* 0x000e620000000a00 */
[----:B0-----:R-:W-:-:S05]  /*0610*/  IMAD.WIDE R2, R9, 0x4, R2 ;  /* 0x0000000409027825 */ /* 0x001fca00078e0202 */
[----:B------:R-:W2:Y:S01]  /*0620*/  LDG.E R11, desc[UR16][R2.64] ;  /* 0x00000010020b7981 */ /* 0x000ea2000c1e1900 */
[----:B-1----:R-:W-:-:S03]  /*0630*/  IMAD.WIDE.U32 R4, R8, 0x4, R4 ;  /* 0x0000000408047825 */ /* 0x002fc600078e0004 */
[----:B------:R-:W3:Y:S04]  /*0640*/  LDG.E R12, desc[UR16][R2.64+0x4] ;  /* 0x00000410020c7981 */ /* 0x000ee8000c1e1900 */
[----:B------:R-:W2:Y:S04]  /*0650*/  LDG.E R10, desc[UR16][R4.64] ;  /* 0x00000010040a7981 */ /* 0x000ea8000c1e1900 */
[----:B------:R-:W3:Y:S04]  /*0660*/  LDG.E R13, desc[UR16][R4.64+0x4] ;  /* 0x00000410040d7981 */ /* 0x000ee8000c1e1900 */
[----:B------:R-:W4:Y:S04]  /*0670*/  LDG.E R14, desc[UR16][R2.64+0x8] ;  /* 0x00000810020e7981 */ /* 0x000f28000c1e1900 */
        /* <DEDUP_REMOVED lines=11> */
[----:B------:R-:W-:Y:S01]  /*0730*/  IADD3 R8, PT, PT, R8, 0x8, RZ ;  /* 0x0000000808087810 */ /* 0x000fe20007ffe0ff */
[----:B--2---:R-:W-:-:S04]  /*0740*/  FFMA R10, R10, R11, R15 ;  /* 0x0000000b0a0a7223 */ /* 0x004fc8000000000f */
[----:B---3--:R-:W-:-:S04]  /*0750*/  FFMA R10, R13, R12, R10 ;  /* 0x0000000c0d0a7223 */ /* 0x008fc8000000000a */
[----:B----4-:R-:W-:-:S04]  /*0760*/  FFMA R10, R17, R14, R10 ;  /* 0x0000000e110a7223 */ /* 0x010fc8000000000a */
[----:B-----5:R-:W-:-:S04]  /*0770*/  FFMA R10, R19, R16, R10 ;  /* 0x00000010130a7223 */ /* 0x020fc8000000000a */
[----:B------:R-:W-:-:S04]  /*0780*/  FFMA R10, R21, R18, R10 ;  /* 0x00000012150a7223 */ /* 0x000fc8000000000a */
[----:B------:R-:W-:-:S04]  /*0790*/  FFMA R23, R23, R20, R10 ;  /* 0x0000001417177223 */ /* 0x000fc8000000000a */
[----:B------:R-:W-:-:S04]  /*07a0*/  FFMA R6, R6, R9, R23 ;  /* 0x0000000906067223 */ /* 0x000fc80000000017 */
[----:B------:R-:W-:-:S07]  /*07b0*/  FFMA R15, R25, R22, R6 ;  /* 0x00000016190f7223 */ /* 0x000fce0000000006 */
.L_x_36:
        /* <DEDUP_REMOVED lines=17> */
[----:B------:R-:W5:Y:S01]  /*08d0*/  LDG.E R17, desc[UR16][R2.64+0xc] ;  /* 0x00000c1002117981 */ /* 0x000f62000c1e1900 */
[----:B------:R-:W-:Y:S01]  /*08e0*/  IADD3 R8, PT, PT, R8, 0x4, RZ ;  /* 0x0000000408087810 */ /* 0x000fe20007ffe0ff */
[----:B--2---:R-:W-:-:S04]  /*08f0*/  FFMA R6, R6, R9, R15 ;  /* 0x0000000906067223 */ /* 0x004fc8000000000f */
[----:B---3--:R-:W-:-:S04]  /*0900*/  FFMA R6, R11, R10, R6 ;  /* 0x0000000a0b067223 */ /* 0x008fc80000000006 */
[----:B----4-:R-:W-:-:S04]  /*0910*/  FFMA R6, R13, R12, R6 ;  /* 0x0000000c0d067223 */ /* 0x010fc80000000006 */
[----:B-----5:R-:W-:-:S07]  /*0920*/  FFMA R15, R17, R14, R6 ;  /* 0x0000000e110f7223 */ /* 0x020fce0000000006 */
.L_x_37:
[----:B------:R-:W-:Y:S05]  /*0930*/  BRA.U !UP1, `(.L_x_33) ;  /* 0x0000000109487547 */ /* 0x000fea000b800000 */
[----:B------:R-:W0:Y:S01]  /*0940*/  LDC.64 R2, c[0x0][0x380] ;  /* 0x0000e000ff027b82 */ /* 0x000e220000000a00 */
[----:B------:R-:W-:Y:S01]  /*0950*/  IADD3 R7, PT, PT, R7, R8, RZ ;  /* 0x0000000807077210 */ /* 0x000fe20007ffe0ff */
[----:B------:R-:W-:-:S06]  /*0960*/  UIADD3 UR4, UPT, UPT, -UR4, URZ, URZ ;  /* 0x000000ff04047290 */ /* 0x000fcc000fffe1ff */
[----:B------:R-:W1:Y:S01]  /*0970*/  LDC.64 R10, c[0x0][0x388] ;  /* 0x0000e200ff0a7b82 */ /* 0x000e620000000a00 */
[----:B0-----:R-:W-:-:S03]  /*0980*/  IMAD.WIDE.U32 R2, R8, 0x4, R2 ;  /* 0x0000000408027825 */ /* 0x001fc600078e0002 */
[----:B------:R-:W-:Y:S02]  /*0990*/  MOV R6, R2 ;  /* 0x0000000200067202 */ /* 0x000fe40000000f00 */
[----:B------:R-:W-:-:S07]  /*09a0*/  MOV R5, R3 ;  /* 0x0000000300057202 */ /* 0x000fce0000000f00 */
.L_x_38:
[----:B-1----:R-:W-:Y:S01]  /*09b0*/  IMAD.WIDE R2, R7, 0x4, R10 ;  /* 0x0000000407027825 */ /* 0x002fe200078e020a */
[----:B------:R-:W-:-:S05]  /*09c0*/  MOV R4, R6 ;  /* 0x0000000600047202 */ /* 0x000fca0000000f00 */
[----:B------:R-:W2:Y:S04]  /*09d0*/  LDG.E R2, desc[UR16][R2.64] ;  /* 0x0000001002027981 */ /* 0x000ea8000c1e1900 */
[----:B------:R0:W2:Y:S01]  /*09e0*/  LDG.E R4, desc[UR16][R4.64] ;  /* 0x0000001004047981 */ /* 0x0000a2000c1e1900 */
[----:B------:R-:W-:Y:S01]  /*09f0*/  UIADD3 UR4, UPT, UPT, UR4, 0x1, URZ ;  /* 0x0000000104047890 */ /* 0x000fe2000fffe0ff */
[----:B------:R-:W-:Y:S02]  /*0a00*/  IADD3 R6, P0, PT, R6, 0x4, RZ ;  /* 0x0000000406067810 */ /* 0x000fe40007f1e0ff */
[----:B------:R-:W-:Y:S01]  /*0a10*/  IADD3 R7, PT, PT, R7, 0x1, RZ ;  /* 0x0000000107077810 */ /* 0x000fe20007ffe0ff */
[----:B------:R-:W-:Y:S01]  /*0a20*/  UISETP.NE.AND UP0, UPT, UR4, URZ, UPT ;  /* 0x000000ff0400728c */ /* 0x000fe2000bf05270 */
[----:B0-----:R-:W-:Y:S01]  /*0a30*/  IADD3.X R5, PT, PT, RZ, R5, RZ, P0, !PT ;  /* 0x00000005ff057210 */ /* 0x001fe200007fe4ff */
[----:B--2---:R-:W-:-:S07]  /*0a40*/  FFMA R15, R4, R2, R15 ;  /* 0x00000002040f7223 */ /* 0x004fce000000000f */
[----:B------:R-:W-:Y:S05]  /*0a50*/  BRA.U UP0, `(.L_x_38) ;  /* 0xfffffffd00d47547 */ /* 0x000fea000b83ffff */
.L_x_33:
[----:B------:R-:W0:Y:S08]  /*0a60*/  LDC.64 R2, c[0x0][0x390] ;  /* 0x0000e400ff027b82 */ /* 0x000e300000000a00 */
[----:B------:R-:W1:Y:S01]  /*0a70*/  LDC.64 R4, c[0x0][0x398] ;  /* 0x0000e600ff047b82 */ /* 0x000e620000000a00 */
[----:B0-----:R-:W-:-:S06]  /*0a80*/  IMAD.WIDE R2, R0, 0x4, R2 ;  /* 0x0000000400027825 */ /* 0x001fcc00078e0202 */
[----:B------:R-:W2:Y:S01]  /*0a90*/  LDG.E R2, desc[UR16][R2.64] ;  /* 0x0000001002027981 */ /* 0x000ea2000c1e1900 */
[----:B-1----:R-:W-:-:S04]  /*0aa0*/  IMAD.WIDE R4, R0, 0x4, R4 ;  /* 0x0000000400047825 */ /* 0x002fc800078e0204 */
[----:B--2---:R-:W-:-:S05]  /*0ab0*/  FADD R15, R2, R15 ;  /* 0x0000000f020f7221 */ /* 0x004fca0000000000 */
[----:B------:R-:W-:Y:S01]  /*0ac0*/  STG.E desc[UR16][R4.64], R15 ;  /* 0x0000000f04007986 */ /* 0x000fe2000c101910 */
[----:B------:R-:W-:Y:S05]  /*0ad0*/  EXIT ;  /* 0x000000000000794d */ /* 0x000fea0003800000 */
.L_x_39:
        /* <DEDUP_REMOVED lines=10> */
.L_x_104:


//--------------------- .text._Z15addBiasesKernelPfPKfiii --------------------------
	.section	.text._Z15addBiasesKernelPfPKfiii,"ax",@progbits
	.align	128
        .global         _Z15addBiasesKernelPfPKfiii
        .type           _Z15addBiasesKernelPfPKfiii,@function
        .size           _Z15addBiasesKernelPfPKfiii,(.L_x_105 - _Z15addBiasesKernelPfPKfiii)
        .other          _Z15addBiasesKernelPfPKfiii,@"STO_CUDA_ENTRY STV_DEFAULT"
_Z15addBiasesKernelPfPKfiii:
.text._Z15addBiasesKernelPfPKfiii:
        /* <DEDUP_REMOVED lines=9> */
[----:B------:R-:W1:Y:S08]  /*0090*/  S2UR UR4, SR_CTAID.X ;  /* 0x00000000000479c3 */ /* 0x000e700000002500 */
[----:B------:R-:W4:Y:S08]  /*00a0*/  S2UR UR6, SR_CTAID.Z ;  /* 0x00000000000679c3 */ /* 0x000f300000002700 */
[----:B------:R-:W4:Y:S01]  /*00b0*/  LDC R7, c[0x0][0x368] ;  /* 0x0000da00ff077b82 */ /* 0x000f220000000800 */
[----:B0-----:R-:W-:-:S05]  /*00c0*/  IMAD R6, R6, UR5, R5 ;  /* 0x0000000506067c24 */ /* 0x001fca000f8e0205 */
[----:B--2---:R-:W-:Y:S01]  /*00d0*/  ISETP.GE.AND P0, PT, R6, UR9, PT ;  /* 0x0000000906007c0c */ /* 0x004fe2000bf06270 */
[----:B-1----:R-:W-:-:S05]  /*00e0*/  IMAD R0, R0, UR4, R3 ;  /* 0x0000000400007c24 */ /* 0x002fca000f8e0203 */
[----:B------:R-:W-:Y:S01]  /*00f0*/  ISETP.GE.OR P0, PT, R0, UR8, P0 ;  /* 0x0000000800007c0c */ /* 0x000fe20008706670 */
[----:B----4-:R-:W-:-:S05]  /*0100*/  IMAD R7, R7, UR6, R2 ;  /* 0x0000000607077c24 */ /* 0x010fca000f8e0202 */
[----:B---3--:R-:W-:-:S13]  /*0110*/  ISETP.GE.OR P0, PT, R7, UR7, P0 ;  /* 0x0000000707007c0c */ /* 0x008fda0008706670 */
[----:B------:R-:W-:Y:S05]  /*0120*/  @P0 EXIT ;  /* 0x000000000000094d */ /* 0x000fea0003800000 */
[----:B------:R-:W0:Y:S01]  /*0130*/  LDC.64 R2, c[0x0][0x388] ;  /* 0x0000e200ff027b82 */ /* 0x000e220000000a00 */
[----:B------:R-:W1:Y:S01]  /*0140*/  LDCU.64 UR4, c[0x0][0x358] ;  /* 0x00006b00ff0477ac */ /* 0x000e620008000a00 */
[----:B------:R-:W-:-:S04]  /*0150*/  IMAD R9, R7, UR9, R6 ;  /* 0x0000000907097c24 */ /* 0x000fc8000f8e0206 */
[----:B------:R-:W-:Y:S02]  /*0160*/  IMAD R9, R9, UR8, R0 ;  /* 0x0000000809097c24 */ /* 0x000fe4000f8e0200 */
[----:B------:R-:W2:Y:S01]  /*0170*/  LDC.64 R4, c[0x0][0x380] ;  /* 0x0000e000ff047b82 */ /* 0x000ea20000000a00 */
[----:B0-----:R-:W-:-:S06]  /*0180*/  IMAD.WIDE.U32 R2, R7, 0x4, R2 ;  /* 0x0000000407027825 */ /* 0x001fcc00078e0002 */
[----:B-1----:R-:W3:Y:S01]  /*0190*/  LDG.E R2, desc[UR4][R2.64] ;  /* 0x0000000402027981 */ /* 0x002ee2000c1e1900 */
[----:B--2---:R-:W-:-:S05]  /*01a0*/  IMAD.WIDE R4, R9, 0x4, R4 ;  /* 0x0000000409047825 */ /* 0x004fca00078e0204 */
[----:B------:R-:W3:Y:S02]  /*01b0*/  LDG.E R7, desc[UR4][R4.64] ;  /* 0x0000000404077981 */ /* 0x000ee4000c1e1900 */
[----:B---3--:R-:W-:-:S05]  /*01c0*/  FADD R7, R2, R7 ;  /* 0x0000000702077221 */ /* 0x008fca0000000000 */
[----:B------:R-:W-:Y:S01]  /*01d0*/  STG.E desc[UR4][R4.64], R7 ;  /* 0x0000000704007986 */ /* 0x000fe2000c101904 */
[----:B------:R-:W-:Y:S05]  /*01e0*/  EXIT ;  /* 0x000000000000794d */ /* 0x000fea0003800000 */
.L_x_40:
        /* <DEDUP_REMOVED lines=9> */
.L_x_105:


//--------------------- .text._Z18applySigmoidKernelPfS_i --------------------------
	.section	.text._Z18applySigmoidKernelPfS_i,"ax",@progbits
	.align	128
        .global         _Z18applySigmoidKernelPfS_i
        .type           _Z18applySigmoidKernelPfS_i,@function
        .size           _Z18applySigmoidKernelPfS_i,(.L_x_98 - _Z18applySigmoidKernelPfS_i)
        .other          _Z18applySigmoidKernelPfS_i,@"STO_CUDA_ENTRY STV_DEFAULT"
_Z18applySigmoidKernelPfS_i:
.text._Z18applySigmoidKernelPfS_i:
        /* <DEDUP_REMOVED lines=10> */
[----:B0-----:R-:W-:-:S06]  /*00a0*/  IMAD.WIDE R4, R3, 0x4, R4 ;  /* 0x0000000403047825 */ /* 0x001fcc00078e0204 */
[----:B-1----:R-:W2:Y:S01]  /*00b0*/  LDG.E R4, desc[UR4][R4.64] ;  /* 0x0000000404047981 */ /* 0x002ea2000c1e1900 */
[----:B------:R-:W-:Y:S01]  /*00c0*/  IMAD.MOV.U32 R7, RZ, RZ, 0x3bbb989d ;  /* 0x3bbb989dff077424 */ /* 0x000fe200078e00ff */
[----:B------:R-:W-:Y:S01]  /*00d0*/  BSSY.RECONVERGENT B0, `(.L_x_41) ;  /* 0x0000015000007945 */ /* 0x000fe20003800200 */
[----:B------:R-:W-:Y:S02]  /*00e0*/  IMAD.MOV.U32 R9, RZ, RZ, 0x437c0000 ;  /* 0x437c0000ff097424 */ /* 0x000fe400078e00ff */
[----:B--2---:R-:W-:-:S04]  /*00f0*/  FFMA.SAT R0, R4, -R7, 0.5 ;  /* 0x3f00000004007423 */ /* 0x004fc80000002807 */
[----:B------:R-:W-:-:S04]  /*0100*/  FFMA.RM R0, R0, R9, 12582913 ;  /* 0x4b40000100007423 */ /* 0x000fc80000004009 */
[C---:B------:R-:W-:Y:S01]  /*0110*/  FADD R7, R0.reuse, -12583039 ;  /* 0xcb40007f00077421 */ /* 0x040fe20000000000 */
[----:B------:R-:W-:-:S03]  /*0120*/  SHF.L.U32 R0, R0, 0x17, RZ ;  /* 0x0000001700007819 */ /* 0x000fc600000006ff */
[----:B------:R-:W-:-:S04]  /*0130*/  FFMA R7, R4, -1.4426950216293334961, -R7 ;  /* 0xbfb8aa3b04077823 */ /* 0x000fc80000000807 */
[----:B------:R-:W-:-:S06]  /*0140*/  FFMA R7, R4, -1.925963033500011079e-08, R7 ;  /* 0xb2a5706004077823 */ /* 0x000fcc0000000007 */
[----:B------:R-:W0:Y:S02]  /*0150*/  MUFU.EX2 R7, R7 ;  /* 0x0000000700077308 */ /* 0x000e240000000800 */
[----:B0-----:R-:W-:-:S04]  /*0160*/  FFMA R0, R0, R7, 1 ;  /* 0x3f80000000007423 */ /* 0x001fc80000000007 */
[----:B------:R-:W-:-:S05]  /*0170*/  VIADD R2, R0, 0x1800000 ;  /* 0x0180000000027836 */ /* 0x000fca0000000000 */
[----:B------:R-:W-:-:S04]  /*0180*/  LOP3.LUT R2, R2, 0x7f800000, RZ, 0xc0, !PT ;  /* 0x7f80000002027812 */ /* 0x000fc800078ec0ff */
[----:B------:R-:W-:-:S13]  /*0190*/  ISETP.GT.U32.AND P0, PT, R2, 0x1ffffff, PT ;  /* 0x01ffffff0200780c */ /* 0x000fda0003f04070 */
[----:B------:R-:W-:Y:S05]  /*01a0*/  @P0 BRA `(.L_x_42) ;  /* 0x00000000000c0947 */ /* 0x000fea0003800000 */
[----:B------:R-:W-:-:S07]  /*01b0*/  MOV R4, 0x1d0 ;  /* 0x000001d000047802 */ /* 0x000fce0000000f00 */
[----:B------:R-:W-:Y:S05]  /*01c0*/  CALL.REL.NOINC `($__internal_1_$__cuda_sm20_rcp_rn_f32_slowpath) ;  /* 0x0000000000287944 */ /* 0x000fea0003c00000 */
[----:B------:R-:W-:Y:S05]  /*01d0*/  BRA `(.L_x_43) ;  /* 0x0000000000107947 */ /* 0x000fea0003800000 */
.L_x_42:
[----:B------:R-:W0:Y:S02]  /*01e0*/  MUFU.RCP R7, R0 ;  /* 0x0000000000077308 */ /* 0x000e240000001000 */
[----:B0-----:R-:W-:-:S04]  /*01f0*/  FFMA R2, R0, R7, -1 ;  /* 0xbf80000000027423 */ /* 0x001fc80000000007 */
[----:B------:R-:W-:-:S04]  /*0200*/  FADD.FTZ R2, -R2, -RZ ;  /* 0x800000ff02027221 */ /* 0x000fc80000010100 */
[----:B------:R-:W-:-:S07]  /*0210*/  FFMA R7, R7, R2, R7 ;  /* 0x0000000207077223 */ /* 0x000fce0000000007 */
.L_x_43:
[----:B------:R-:W-:Y:S05]  /*0220*/  BSYNC.RECONVERGENT B0 ;  /* 0x0000000000007941 */ /* 0x000fea0003800200 */
.L_x_41:
[----:B------:R-:W0:Y:S02]  /*0230*/  LDC.64 R4, c[0x0][0x388] ;  /* 0x0000e200ff047b82 */ /* 0x000e240000000a00 */
[----:B0-----:R-:W-:-:S05]  /*0240*/  IMAD.WIDE R2, R3, 0x4, R4 ;  /* 0x0000000403027825 */ /* 0x001fca00078e0204 */
[----:B------:R-:W-:Y:S01]  /*0250*/  STG.E desc[UR4][R2.64], R7 ;  /* 0x0000000702007986 */ /* 0x000fe2000c101904 */
[----:B------:R-:W-:Y:S05]  /*0260*/  EXIT ;  /* 0x000000000000794d */ /* 0x000fea0003800000 */
        .weak           $__internal_1_$__cuda_sm20_rcp_rn_f32_slowpath
        .type           $__internal_1_$__cuda_sm20_rcp_rn_f32_slowpath,@function
        .size           $__internal_1_$__cuda_sm20_rcp_rn_f32_slowpath,(.L_x_98 - $__internal_1_$__cuda_sm20_rcp_rn_f32_slowpath)
$__internal_1_$__cuda_sm20_rcp_rn_f32_slowpath:
[----:B------:R-:W-:Y:S01]  /*0270*/  IMAD.SHL.U32 R2, R0, 0x2, RZ ;  /* 0x0000000200027824 */ /* 0x000fe200078e00ff */
[----:B------:R-:W-:Y:S04]  /*0280*/  BSSY.RECONVERGENT B1, `(.L_x_44) ;  /* 0x0000030000017945 */ /* 0x000fe80003800200 */
[----:B------:R-:W-:-:S04]  /*0290*/  SHF.R.U32.HI R2, RZ, 0x18, R2 ;  /* 0x00000018ff027819 */ /* 0x000fc80000011602 */
[----:B------:R-:W-:-:S13]  /*02a0*/  ISETP.NE.U32.AND P0, PT, R2, RZ, PT ;  /* 0x000000ff0200720c */ /* 0x000fda0003f05070 */
[----:B------:R-:W-:Y:S05]  /*02b0*/  @P0 BRA `(.L_x_45) ;  /* 0x0000000000280947 */ /* 0x000fea0003800000 */
[----:B------:R-:W-:-:S04]  /*02c0*/  SHF.L.U32 R2, R0, 0x1, RZ ;  /* 0x0000000100027819 */ /* 0x000fc800000006ff */
[----:B------:R-:W-:-:S13]  /*02d0*/  ISETP.NE.AND P0, PT, R2, RZ, PT ;  /* 0x000000ff0200720c */ /* 0x000fda0003f05270 */
[----:B------:R-:W-:Y:S01]  /*02e0*/  @P0 FFMA R6, R0, 1.84467440737095516160e+19, RZ ;  /* 0x5f80000000060823 */ /* 0x000fe200000000ff */
[----:B------:R-:W-:Y:S08]  /*02f0*/  @!P0 MUFU.RCP R5, R0 ;  /* 0x0000000000058308 */ /* 0x000ff00000001000 */
[----:B------:R-:W0:Y:S02]  /*0300*/  @P0 MUFU.RCP R7, R6 ;  /* 0x0000000600070308 */ /* 0x000e240000001000 */
[----:B0-----:R-:W-:-:S04]  /*0310*/  @P0 FFMA R2, R6, R7, -1 ;  /* 0xbf80000006020423 */ /* 0x001fc80000000007 */
[----:B------:R-:W-:-:S04]  /*0320*/  @P0 FADD.FTZ R2, -R2, -RZ ;  /* 0x800000ff02020221 */ /* 0x000fc80000010100 */
[----:B------:R-:W-:-:S04]  /*0330*/  @P0 FFMA R2, R7, R2, R7 ;  /* 0x0000000207020223 */ /* 0x000fc80000000007 */
[----:B------:R-:W-:Y:S01]  /*0340*/  @P0 FFMA R5, R2, 1.84467440737095516160e+19, RZ ;  /* 0x5f80000002050823 */ /* 0x000fe200000000ff */
[----:B------:R-:W-:Y:S06]  /*0350*/  BRA `(.L_x_46) ;  /* 0x0000000000887947 */ /* 0x000fec0003800000 */
.L_x_45:
[----:B------:R-:W-:-:S05]  /*0360*/  VIADD R5, R2, 0xffffff03 ;  /* 0xffffff0302057836 */ /* 0x000fca0000000000 */
[----:B------:R-:W-:-:S13]  /*0370*/  ISETP.GT.U32.AND P0, PT, R5, 0x1, PT ;  /* 0x000000010500780c */ /* 0x000fda0003f04070 */
[----:B------:R-:W-:Y:S05]  /*0380*/  @P0 BRA `(.L_x_47) ;  /* 0x0000000000780947 */ /* 0x000fea0003800000 */
[----:B------:R-:W-:Y:S01]  /*0390*/  LOP3.LUT R6, R0, 0x7fffff, RZ, 0xc0, !PT ;  /* 0x007fffff00067812 */ /* 0x000fe200078ec0ff */
[----:B------:R-:W-:-:S03]  /*03a0*/  IMAD.MOV.U32 R10, RZ, RZ, 0x3 ;  /* 0x00000003ff0a7424 */ /* 0x000fc600078e00ff */
[----:B------:R-:W-:Y:S02]  /*03b0*/  LOP3.LUT R6, R6, 0x3f800000, RZ, 0xfc, !PT ;  /* 0x3f80000006067812 */ /* 0x000fe400078efcff */
[----:B------:R-:W-:Y:S02]  /*03c0*/  SHF.L.U32 R11, R10, R5, RZ ;  /* 0x000000050a0b7219 */ /* 0x000fe400000006ff */
[----:B------:R-:W0:Y:S02]  /*03d0*/  MUFU.RCP R7, R6 ;  /* 0x0000000600077308 */ /* 0x000e240000001000 */
[----:B0-----:R-:W-:-:S04]  /*03e0*/  FFMA R8, R6, R7, -1 ;  /* 0xbf80000006087423 */ /* 0x001fc80000000007 */
[----:B------:R-:W-:-:S04]  /*03f0*/  FADD.FTZ R8, -R8, -RZ ;  /* 0x800000ff08087221 */ /* 0x000fc80000010100 */
[CCC-:B------:R-:W-:Y:S01]  /*0400*/  FFMA.RM R9, R7.reuse, R8.reuse, R7.reuse ;  /* 0x0000000807097223 */ /* 0x1c0fe20000004007 */
[----:B------:R-:W-:-:S04]  /*0410*/  FFMA.RP R8, R7, R8, R7 ;  /* 0x0000000807087223 */ /* 0x000fc80000008007 */
[C---:B------:R-:W-:Y:S02]  /*0420*/  LOP3.LUT R7, R9.reuse, 0x7fffff, RZ, 0xc0, !PT ;  /* 0x007fffff09077812 */ /* 0x040fe400078ec0ff */
[----:B------:R-:W-:Y:S02]  /*0430*/  FSETP.NEU.FTZ.AND P0, PT, R9, R8, PT ;  /* 0x000000080900720b */ /* 0x000fe40003f1d000 */
[----:B------:R-:W-:Y:S02]  /*0440*/  LOP3.LUT R8, R7, 0x800000, RZ, 0xfc, !PT ;  /* 0x0080000007087812 */ /* 0x000fe400078efcff */
[----:B------:R-:W-:Y:S02]  /*0450*/  SEL R7, RZ, 0xffffffff, !P0 ;  /* 0xffffffffff077807 */ /* 0x000fe40004000000 */
[----:B------:R-:W-:Y:S02]  /*0460*/  LOP3.LUT R6, R11, R8, RZ, 0xc0, !PT ;  /* 0x000000080b067212 */ /* 0x000fe400078ec0ff */
[----:B------:R-:W-:-:S02]  /*0470*/  IADD3 R7, PT, PT, -R7, RZ, RZ ;  /* 0x000000ff07077210 */ /* 0x000fc40007ffe1ff */
[-C--:B------:R-:W-:Y:S02]  /*0480*/  SHF.R.U32.HI R6, RZ, R5.reuse, R6 ;  /* 0x00000005ff067219 */ /* 0x080fe40000011606 */
[----:B------:R-:W-:Y:S02]  /*0490*/  LOP3.LUT P1, RZ, R7, R5, R8, 0xf8, !PT ;  /* 0x0000000507ff7212 */ /* 0x000fe4000782f808 */
[C---:B------:R-:W-:Y:S02]  /*04a0*/  LOP3.LUT P0, RZ, R6.reuse, 0x1, RZ, 0xc0, !PT ;  /* 0x0000000106ff7812 */ /* 0x040fe4000780c0ff */
[----:B------:R-:W-:-:S04]  /*04b0*/  LOP3.LUT P2, RZ, R6, 0x2, RZ, 0xc0, !PT ;  /* 0x0000000206ff7812 */ /* 0x000fc8000784c0ff */
[----:B------:R-:W-:Y:S02]  /*04c0*/  PLOP3.LUT P0, PT, P0, P1, P2, 0xe0, 0x0 ;  /* 0x000000000000781c */ /* 0x000fe40000703c20 */
[----:B------:R-:W-:Y:S02]  /*04d0*/  LOP3.LUT P1, RZ, R0, 0x7fffff, RZ, 0xc0, !PT ;  /* 0x007fffff00ff7812 */ /* 0x000fe4000782c0ff */
[----:B------:R-:W-:-:S05]  /*04e0*/  SEL R5, RZ, 0x1, !P0 ;  /* 0x00000001ff057807 */ /* 0x000fca0004000000 */
[----:B------:R-:W-:-:S05]  /*04f0*/  IMAD.MOV R5, RZ, RZ, -R5 ;  /* 0x000000ffff057224 */ /* 0x000fca00078e0a05 */
[----:B------:R-:W-:Y:S02]  /*0500*/  ISETP.GE.AND P0, PT, R5, RZ, PT ;  /* 0x000000ff0500720c */ /* 0x000fe40003f06270 */
[----:B------:R-:W-:-:S04]  /*0510*/  IADD3 R5, PT, PT, R2, -0xfc, RZ ;  /* 0xffffff0402057810 */ /* 0x000fc80007ffe0ff */
[----:B------:R-:W-:-:S07]  /*0520*/  SHF.R.U32.HI R5, RZ, R5, R8 ;  /* 0x00000005ff057219 */ /* 0x000fce0000011608 */
[----:B------:R-:W-:-:S05]  /*0530*/  @!P0 VIADD R5, R5, 0x1 ;  /* 0x0000000105058836 */ /* 0x000fca0000000000 */
[----:B------:R-:W-:-:S04]  /*0540*/  @!P1 SHF.L.U32 R5, R5, 0x1, RZ ;  /* 0x0000000105059819 */ /* 0x000fc800000006ff */
[----:B------:R-:W-:Y:S01]  /*0550*/  LOP3.LUT R5, R5, 0x80000000, R0, 0xf8, !PT ;  /* 0x8000000005057812 */ /* 0x000fe200078ef800 */
[----:B------:R-:W-:Y:S06]  /*0560*/  BRA `(.L_x_46) ;  /* 0x0000000000047947 */ /* 0x000fec0003800000 */
.L_x_47:
[----:B------:R0:W1:Y:S02]  /*0570*/  MUFU.RCP R5, R0 ;  /* 0x0000000000057308 */ /* 0x0000640000001000 */
.L_x_46:
[----:B------:R-:W-:Y:S05]  /*0580*/  BSYNC.RECONVERGENT B1 ;  /* 0x0000000000017941 */ /* 0x000fea0003800200 */
.L_x_44:
[----:B-1----:R-:W-:Y:S02]  /*0590*/  IMAD.MOV.U32 R7, RZ, RZ, R5 ;  /* 0x000000ffff077224 */ /* 0x002fe400078e0005 */
[----:B------:R-:W-:-:S04]  /*05a0*/  HFMA2 R5, -RZ, RZ, 0, 0 ;  /* 0x00000000ff057431 */ /* 0x000fc800000001ff */
[----:B0-----:R-:W-:Y:S05]  /*05b0*/  RET.REL.NODEC R4 `(_Z18applySigmoidKernelPfS_i) ;  /* 0xfffffff804907950 */ /* 0x001fea0003c3ffff */
.L_x_48:
        /* <DEDUP_REMOVED lines=12> */
.L_x_98:


//--------------------- .text._Z20averagePoolingKernelPKfPfiii --------------------------
	.section	.text._Z20averagePoolingKernelPKfPfiii,"ax",@progbits
	.align	128
        .global         _Z20averagePoolingKernelPKfPfiii
        .type           _Z20averagePoolingKernelPKfPfiii,@function
        .size           _Z20averagePoolingKernelPKfPfiii,(.L_x_99 - _Z20averagePoolingKernelPKfPfiii)
        .other          _Z20averagePoolingKernelPKfPfiii,@"STO_CUDA_ENTRY STV_DEFAULT"
_Z20averagePoolingKernelPKfPfiii:
.text._Z20averagePoolingKernelPKfPfiii:
[----:B------:R-:W-:Y:S01]  /*0000*/  LDC R1, c[0x0][0x37c] ;  /* 0x0000df00ff017b82 */ /* 0x000fe20000000800 */
[----:B------:R-:W0:Y:S07]  /*0010*/  S2R R3, SR_TID.X ;  /* 0x0000000000037919 */ /* 0x000e2e0000002100 */
[----:B------:R-:W0:Y:S01]  /*0020*/  LDC R4, c[0x0][0x360] ;  /* 0x0000d800ff047b82 */ /* 0x000e220000000800 */
[----:B------:R-:W1:Y:S01]  /*0030*/  LDCU UR6, c[0x0][0x394] ;  /* 0x00007280ff0677ac */ /* 0x000e620008000800 */
[----:B------:R-:W2:Y:S06]  /*0040*/  S2R R0, SR_TID.Y ;  /* 0x0000000000007919 */ /* 0x000eac0000002200 */
[----:B------:R-:W0:Y:S08]  /*0050*/  S2UR UR4, SR_CTAID.X ;  /* 0x00000000000479c3 */ /* 0x000e300000002500 */
[----:B------:R-:W2:Y:S08]  /*0060*/  S2UR UR5, SR_CTAID.Y ;  /* 0x00000000000579c3 */ /* 0x000eb00000002600 */
[----:B------:R-:W2:Y:S01]  /*0070*/  LDC R5, c[0x0][0x364] ;  /* 0x0000d900ff057b82 */ /* 0x000ea20000000800 */
[----:B0-----:R-:W-:-:S02]  /*0080*/  IMAD R4, R4, UR4, R3 ;  /* 0x0000000404047c24 */ /* 0x001fc4000f8e0203 */
[----:B--2---:R-:W-:-:S05]  /*0090*/  IMAD R5, R5, UR5, R0 ;  /* 0x0000000505057c24 */ /* 0x004fca000f8e0200 */
[----:B------:R-:W-:-:S04]  /*00a0*/  VIMNMX R0, PT, PT, R4, R5, !PT ;  /* 0x0000000504007248 */ /* 0x000fc80007fe0100 */
[----:B-1----:R-:W-:-:S13]  /*00b0*/  ISETP.GE.AND P0, PT, R0, UR6, PT ;  /* 0x0000000600007c0c */ /* 0x002fda000bf06270 */
[----:B------:R-:W-:Y:S05]  /*00c0*/  @P0 EXIT ;  /* 0x000000000000094d */ /* 0x000fea0003800000 */
[----:B------:R-:W0:Y:S01]  /*00d0*/  LDCU UR4, c[0x0][0x398] ;  /* 0x00007300ff0477ac */ /* 0x000e220008000800 */
[----:B------:R-:W-:Y:S01]  /*00e0*/  IMAD.MOV.U32 R11, RZ, RZ, RZ ;  /* 0x000000ffff0b7224 */ /* 0x000fe200078e00ff */
[----:B------:R-:W1:Y:S01]  /*00f0*/  LDCU.64 UR8, c[0x0][0x358] ;  /* 0x00006b00ff0877ac */ /* 0x000e620008000a00 */
[----:B0-----:R-:W-:-:S05]  /*0100*/  IMAD.U32 R0, RZ, RZ, UR4 ;  /* 0x00000004ff007e24 */ /* 0x001fca000f8e00ff */
[----:B------:R-:W-:-:S13]  /*0110*/  ISETP.GE.AND P0, PT, R0, 0x1, PT ;  /* 0x000000010000780c */ /* 0x000fda0003f06270 */
[----:B-1----:R-:W-:Y:S05]  /*0120*/  @!P0 BRA `(.L_x_49) ;  /* 0x0000000400dc8947 */ /* 0x002fea0003800000 */
[----:B------:R-:W0:Y:S01]  /*0130*/  LDCU.64 UR6, c[0x0][0x380] ;  /* 0x00007000ff0677ac */ /* 0x000e220008000a00 */
[----:B------:R-:W-:Y:S01]  /*0140*/  LOP3.LUT R26, R0, 0x7, RZ, 0xc0, !PT ;  /* 0x00000007001a7812 */ /* 0x000fe200078ec0ff */
[----:B------:R-:W-:Y:S01]  /*0150*/  IMAD R8, R4, R0, RZ ;  /* 0x0000000004087224 */ /* 0x000fe200078e02ff */
[C---:B------:R-:W-:Y:S01]  /*0160*/  LOP3.LUT R25, R0.reuse, 0xf, RZ, 0xc0, !PT ;  /* 0x0000000f00197812 */ /* 0x040fe200078ec0ff */
[----:B------:R-:W-:Y:S01]  /*0170*/  IMAD.MOV.U32 R11, RZ, RZ, RZ ;  /* 0x000000ffff0b7224 */ /* 0x000fe200078e00ff */
[----:B------:R-:W-:Y:S01]  /*0180*/  LOP3.LUT R7, R0, 0x7ffffff0, RZ, 0xc0, !PT ;  /* 0x7ffffff000077812 */ /* 0x000fe200078ec0ff */
[----:B------:R-:W-:Y:S01]  /*0190*/  VIADD R3, R26, 0xffffffff ;  /* 0xffffffff1a037836 */ /* 0x000fe20000000000 */
[----:B------:R-:W-:Y:S01]  /*01a0*/  IADD3 R2, PT, PT, R25, -0x1, RZ ;  /* 0xffffffff19027810 */ /* 0x000fe20007ffe0ff */
[----:B------:R-:W-:Y:S01]  /*01b0*/  UMOV UR4, URZ ;  /* 0x000000ff00047c82 */ /* 0x000fe20008000000 */
[----:B------:R-:W-:Y:S02]  /*01c0*/  LOP3.LUT R9, R0, 0x3, RZ, 0xc0, !PT ;  /* 0x0000000300097812 */ /* 0x000fe400078ec0ff */
[----:B------:R-:W-:-:S02]  /*01d0*/  ISETP.GE.U32.AND P0, PT, R2, 0x7, PT ;  /* 0x000000070200780c */ /* 0x000fc40003f06070 */
[----:B------:R-:W-:Y:S02]  /*01e0*/  ISETP.GE.U32.AND P1, PT, R3, 0x3, PT ;  /* 0x000000030300780c */ /* 0x000fe40003f26070 */
[----:B------:R-:W-:Y:S01]  /*01f0*/  IADD3 R10, PT, PT, -R7, RZ, RZ ;  /* 0x000000ff070a7210 */ /* 0x000fe20007ffe1ff */
[----:B0-----:R-:W-:-:S04]  /*0200*/  UIADD3 UR5, UP0, UPT, UR6, 0x20, URZ ;  /* 0x0000002006057890 */ /* 0x001fc8000ff1e0ff */
[----:B------:R-:W-:-:S12]  /*0210*/  UIADD3.X UR6, UPT, UPT, URZ, UR7, URZ, UP0, !UPT ;  /* 0x00000007ff067290 */ /* 0x000fd800087fe4ff */
.L_x_55:
[----:B------:R-:W0:Y:S01]  /*0220*/  LDC R0, c[0x0][0x398] ;  /* 0x0000e600ff007b82 */ /* 0x000e220000000800 */
[----:B------:R-:W1:Y:S01]  /*0230*/  LDCU UR7, c[0x0][0x390] ;  /* 0x00007200ff0777ac */ /* 0x000e620008000800 */
[----:B------:R-:W-:Y:S01]  /*0240*/  IMAD.MOV.U32 R13, RZ, RZ, RZ ;  /* 0x000000ffff0d7224 */ /* 0x000fe200078e00ff */
[----:B0-----:R-:W-:Y:S01]  /*0250*/  ISETP.GE.U32.AND P3, PT, R0, 0x10, PT ;  /* 0x000000100000780c */ /* 0x001fe20003f66070 */
[----:B------:R-:W-:Y:S01]  /*0260*/  IMAD R3, R5, R0, UR4 ;  /* 0x0000000405037e24 */ /* 0x000fe2000f8e0200 */
[----:B------:R-:W-:-:S03]  /*0270*/  UIADD3 UR4, UPT, UPT, UR4, 0x1, URZ ;  /* 0x0000000104047890 */ /* 0x000fc6000fffe0ff */
[----:B-1----:R-:W-:-:S03]  /*0280*/  IMAD R6, R3, UR7, R8 ;  /* 0x0000000703067c24 */ /* 0x002fc6000f8e0208 */
[----:B------:R-:W-:-:S05]  /*0290*/  ISETP.NE.AND P2, PT, R0, UR4, PT ;  /* 0x0000000400007c0c */ /* 0x000fca000bf45270 */
[----:B------:R-:W-:Y:S08]  /*02a0*/  @!P3 BRA `(.L_x_50) ;  /* 0x0000000000a8b947 */ /* 0x000ff00003800000 */
[----:B------:R-:W-:Y:S01]  /*02b0*/  MOV R13, R6 ;  /* 0x00000006000d7202 */ /* 0x000fe20000000f00 */
[----:B------:R-:W-:-:S07]  /*02c0*/  IMAD.MOV.U32 R12, RZ, RZ, R10 ;  /* 0x000000ffff0c7224 */ /* 0x000fce00078e000a */
.L_x_51:
[----:B------:R-:W-:Y:S01]  /*02d0*/  MOV R2, UR5 ;  /* 0x0000000500027c02 */ /* 0x000fe20008000f00 */
[----:B------:R-:W-:-:S04]  /*02e0*/  IMAD.U32 R3, RZ, RZ, UR6 ;  /* 0x00000006ff037e24 */ /* 0x000fc8000f8e00ff */
[----:B------:R-:W-:-:S05]  /*02f0*/  IMAD.WIDE R2, R13, 0x4, R2 ;  /* 0x000000040d027825 */ /* 0x000fca00078e0202 */
        /* <DEDUP_REMOVED lines=11> */
[----:B--2---:R-:W-:-:S03]  /*03b0*/  FADD R24, R24, R11 ;  /* 0x0000000b18187221 */ /* 0x004fc60000000000 */
[----:B------:R-:W2:Y:S01]  /*03c0*/  LDG.E R11, desc[UR8][R2.64+0xc] ;  /* 0x00000c08020b7981 */ /* 0x000ea2000c1e1900 */
[----:B---3--:R-:W-:-:S03]  /*03d0*/  FADD R27, R24, R23 ;  /* 0x00000017181b7221 */ /* 0x008fc60000000000 */
[----:B------:R-:W3:Y:S01]  /*03e0*/  LDG.E R23, desc[UR8][R2.64+0x10] ;  /* 0x0000100802177981 */ /* 0x000ee2000c1e1900 */
[----:B----4-:R-:W-:-:S03]  /*03f0*/  FADD R24, R27, R22 ;  /* 0x000000161b187221 */ /* 0x010fc60000000000 */
[----:B------:R-:W4:Y:S01]  /*0400*/  LDG.E R22, desc[UR8][R2.64+0x14] ;  /* 0x0000140802167981 */ /* 0x000f22000c1e1900 */
[----:B-----5:R-:W-:-:S03]  /*0410*/  FADD R27, R24, R21 ;  /* 0x00000015181b7221 */ /* 0x020fc60000000000 */
[----:B------:R-:W5:Y:S04]  /*0420*/  LDG.E R21, desc[UR8][R2.64+0x18] ;  /* 0x0000180802157981 */ /* 0x000f68000c1e1900 */
[----:B------:R-:W5:Y:S01]  /*0430*/  LDG.E R24, desc[UR8][R2.64+0x1c] ;  /* 0x00001c0802187981 */ /* 0x000f62000c1e1900 */
[----:B------:R-:W-:Y:S01]  /*0440*/  FADD R14, R27, R14 ;  /* 0x0000000e1b0e7221 */ /* 0x000fe20000000000 */
[----:B------:R-:W-:Y:S01]  /*0450*/  IADD3 R12, PT, PT, R12, 0x10, RZ ;  /* 0x000000100c0c7810 */ /* 0x000fe20007ffe0ff */
[----:B------:R-:W-:Y:S02]  /*0460*/  VIADD R13, R13, 0x10 ;  /* 0x000000100d0d7836 */ /* 0x000fe40000000000 */
[----:B------:R-:W-:Y:S01]  /*0470*/  FADD R15, R14, R15 ;  /* 0x0000000f0e0f7221 */ /* 0x000fe20000000000 */
[----:B------:R-:W-:-:S03]  /*0480*/  ISETP.NE.AND P3, PT, R12, RZ, PT ;  /* 0x000000ff0c00720c */ /* 0x000fc60003f65270 */
[----:B------:R-:W-:-:S04]  /*0490*/  FADD R16, R15, R16 ;  /* 0x000000100f107221 */ /* 0x000fc80000000000 */
[----:B------:R-:W-:-:S04]  /*04a0*/  FADD R17, R16, R17 ;  /* 0x0000001110117221 */ /* 0x000fc80000000000 */
[----:B------:R-:W-:-:S04]  /*04b0*/  FADD R18, R17, R18 ;  /* 0x0000001211127221 */ /* 0x000fc80000000000 */
[----:B------:R-:W-:-:S04]  /*04c0*/  FADD R19, R18, R19 ;  /* 0x0000001312137221 */ /* 0x000fc80000000000 */
[----:B------:R-:W-:-:S04]  /*04d0*/  FADD R20, R19, R20 ;  /* 0x0000001413147221 */ /* 0x000fc80000000000 */
[----:B--2---:R-:W-:-:S04]  /*04e0*/  FADD R20, R20, R11 ;  /* 0x0000000b14147221 */ /* 0x004fc80000000000 */
[----:B---3--:R-:W-:-:S04]  /*04f0*/  FADD R23, R20, R23 ;  /* 0x0000001714177221 */ /* 0x008fc80000000000 */
[----:B----4-:R-:W-:-:S04]  /*0500*/  FADD R22, R23, R22 ;  /* 0x0000001617167221 */ /* 0x010fc80000000000 */
[----:B-----5:R-:W-:-:S04]  /*0510*/  FADD R21, R22, R21 ;  /* 0x0000001516157221 */ /* 0x020fc80000000000 */
[----:B------:R-:W-:Y:S01]  /*0520*/  FADD R11, R21, R24 ;  /* 0x00000018150b7221 */ /* 0x000fe20000000000 */
[----:B------:R-:W-:Y:S06]  /*0530*/  @P3 BRA `(.L_x_51) ;  /* 0xfffffffc00643947 */ /* 0x000fec000383ffff */
[----:B------:R-:W-:-:S07]  /*0540*/  MOV R13, R7 ;  /* 0x00000007000d7202 */ /* 0x000fce0000000f00 */
.L_x_50:
[----:B------:R-:W-:-:S13]  /*0550*/  ISETP.NE.AND P3, PT, R25, RZ, PT ;  /* 0x000000ff1900720c */ /* 0x000fda0003f65270 */
[----:B------:R-:W-:Y:S05]  /*0560*/  @!P3 BRA `(.L_x_52) ;  /* 0x0000000000c8b947 */ /* 0x000fea0003800000 */
[----:B------:R-:W-:Y:S01]  /*0570*/  ISETP.NE.AND P3, PT, R26, RZ, PT ;  /* 0x000000ff1a00720c */ /* 0x000fe20003f65270 */
[----:B------:R-:W-:-:S12]  /*0580*/  @!P0 BRA `(.L_x_53) ;  /* 0x0000000000508947 */ /* 0x000fd80003800000 */
[----:B------:R-:W0:Y:S01]  /*0590*/  LDC.64 R2, c[0x0][0x380] ;  /* 0x0000e000ff027b82 */ /* 0x000e220000000a00 */
[----:B------:R-:W-:-:S04]  /*05a0*/  IMAD.IADD R15, R6, 0x1, R13 ;  /* 0x00000001060f7824 */ /* 0x000fc800078e020d */
[----:B0-----:R-:W-:-:S05]  /*05b0*/  IMAD.WIDE R2, R15, 0x4, R2 ;  /* 0x000000040f027825 */ /* 0x001fca00078e0202 */
[----:B------:R-:W2:Y:S04]  /*05c0*/  LDG.E R12, desc[UR8][R2.64] ;  /* 0x00000008020c7981 */ /* 0x000ea8000c1e1900 */
[----:B------:R-:W3:Y:S04]  /*05d0*/  LDG.E R15, desc[UR8][R2.64+0x4] ;  /* 0x00000408020f7981 */ /* 0x000ee8000c1e1900 */
[----:B------:R-:W4:Y:S04]  /*05e0*/  LDG.E R17, desc[UR8][R2.64+0x8] ;  /* 0x0000080802117981 */ /* 0x000f28000c1e1900 */
[----:B------:R-:W5:Y:S04]  /*05f0*/  LDG.E R19, desc[UR8][R2.64+0xc] ;  /* 0x00000c0802137981 */ /* 0x000f68000c1e1900 */
[----:B------:R-:W5:Y:S04]  /*0600*/  LDG.E R21, desc[UR8][R2.64+0x10] ;  /* 0x0000100802157981 */ /* 0x000f68000c1e1900 */
[----:B------:R-:W5:Y:S04]  /*0610*/  LDG.E R23, desc[UR8][R2.64+0x14] ;  /* 0x0000140802177981 */ /* 0x000f68000c1e1900 */
[----:B------:R-:W5:Y:S04]  /*0620*/  LDG.E R27, desc[UR8][R2.64+0x18] ;  /* 0x00001808021b7981 */ /* 0x000f68000c1e1900 */
[----:B------:R-:W5:Y:S01]  /*0630*/  LDG.E R29, desc[UR8][R2.64+0x1c] ;  /* 0x00001c08021d7981 */ /* 0x000f62000c1e1900 */
[----:B------:R-:W-:Y:S01]  /*0640*/  IADD3 R13, PT, PT, R13, 0x8, RZ ;  /* 0x000000080d0d7810 */ /* 0x000fe20007ffe0ff */
[----:B--2---:R-:W-:-:S04]  /*0650*/  FADD R12, R11, R12 ;  /* 0x0000000c0b0c7221 */ /* 0x004fc80000000000 */
[----:B---3--:R-:W-:-:S04]  /*0660*/  FADD R12, R12, R15 ;  /* 0x0000000f0c0c7221 */ /* 0x008fc80000000000 */
[----:B----4-:R-:W-:-:S04]  /*0670*/  FADD R12, R12, R17 ;  /* 0x000000110c0c7221 */ /* 0x010fc80000000000 */
[----:B-----5:R-:W-:-:S04]  /*0680*/  FADD R12, R12, R19 ;  /* 0x000000130c0c7221 */ /* 0x020fc80000000000 */
[----:B------:R-:W-:-:S04]  /*0690*/  FADD R12, R12, R21 ;  /* 0x000000150c0c7221 */ /* 0x000fc80000000000 */
[----:B------:R-:W-:-:S04]  /*06a0*/  FADD R12, R12, R23 ;  /* 0x000000170c0c7221 */ /* 0x000fc80000000000 */
[----:B------:R-:W-:-:S04]  /*06b0*/  FADD R12, R12, R27 ;  /* 0x0000001b0c0c7221 */ /* 0x000fc80000000000 */
[----:B------:R-:W-:-:S07]  /*06c0*/  FADD R11, R12, R29 ;  /* 0x0000001d0c0b7221 */ /* 0x000fce0000000000 */
.L_x_53:
        /* <DEDUP_REMOVED lines=9> */
[----:B------:R-:W5:Y:S01]  /*0760*/  LDG.E R19, desc[UR8][R2.64+0xc] ;  /* 0x00000c0802137981 */ /* 0x000f62000c1e1900 */
[----:B------:R-:W-:Y:S01]  /*0770*/  IADD3 R13, PT, PT, R13, 0x4, RZ ;  /* 0x000000040d0d7810 */ /* 0x000fe20007ffe0ff */
[----:B--2---:R-:W-:-:S04]  /*0780*/  FADD R12, R11, R12 ;  /* 0x0000000c0b0c7221 */ /* 0x004fc80000000000 */
[----:B---3--:R-:W-:-:S04]  /*0790*/  FADD R12, R12, R15 ;  /* 0x0000000f0c0c7221 */ /* 0x008fc80000000000 */
[----:B----4-:R-:W-:-:S04]  /*07a0*/  FADD R12, R12, R17 ;  /* 0x000000110c0c7221 */ /* 0x010fc80000000000 */
[----:B-----5:R-:W-:-:S07]  /*07b0*/  FADD R11, R12, R19 ;  /* 0x000000130c0b7221 */ /* 0x020fce0000000000 */
.L_x_54:
[----:B------:R-:W-:Y:S05]  /*07c0*/  @!P3 BRA `(.L_x_52) ;  /* 0x000000000030b947 */ /* 0x000fea0003800000 */
[----:B------:R-:W0:Y:S01]  /*07d0*/  LDC.64 R2, c[0x0][0x380] ;  /* 0x0000e000ff027b82 */ /* 0x000e220000000a00 */
[----:B------:R-:W-:-:S04]  /*07e0*/  IMAD.IADD R13, R6, 0x1, R13 ;  /* 0x00000001060d7824 */ /* 0x000fc800078e020d */
[----:B0-----:R-:W-:-:S05]  /*07f0*/  IMAD.WIDE R2, R13, 0x4, R2 ;  /* 0x000000040d027825 */ /* 0x001fca00078e0202 */
[----:B------:R-:W2:Y:S01]  /*0800*/  LDG.E R6, desc[UR8][R2.64] ;  /* 0x0000000802067981 */ /* 0x000ea2000c1e1900 */
[----:B------:R-:W-:Y:S01]  /*0810*/  ISETP.NE.AND P3, PT, R9, 0x1, PT ;  /* 0x000000010900780c */ /* 0x000fe20003f65270 */
[----:B--2---:R-:W-:-:S12]  /*0820*/  FADD R11, R11, R6 ;  /* 0x000000060b0b7221 */ /* 0x004fd80000000000 */
[----:B------:R-:W-:Y:S05]  /*0830*/  @!P3 BRA `(.L_x_52) ;  /* 0x000000000014b947 */ /* 0x000fea0003800000 */
[----:B------:R-:W-:Y:S01]  /*0840*/  ISETP.NE.AND P3, PT, R9, 0x2, PT ;  /* 0x000000020900780c */ /* 0x000fe20003f65270 */
[----:B------:R-:W2:-:S12]  /*0850*/  LDG.E R6, desc[UR8][R2.64+0x4] ;  /* 0x0000040802067981 */ /* 0x000e98000c1e1900 */
[----:B------:R-:W3:Y:S01]  /*0860*/  @P3 LDG.E R12, desc[UR8][R2.64+0x8] ;  /* 0x00000808020c3981 */ /* 0x000ee2000c1e1900 */
[----:B--2---:R-:W-:-:S04]  /*0870*/  FADD R11, R11, R6 ;  /* 0x000000060b0b7221 */ /* 0x004fc80000000000 */
[----:B---3--:R-:W-:-:S07]  /*0880*/  @P3 FADD R11, R11, R12 ;  /* 0x0000000c0b0b3221 */ /* 0x008fce0000000000 */
.L_x_52:
[----:B------:R-:W-:Y:S05]  /*0890*/  @P2 BRA `(.L_x_55) ;  /* 0xfffffff800602947 */ /* 0x000fea000383ffff */
.L_x_49:
[----:B------:R-:W-:Y:S01]  /*08a0*/  IMAD R0, R0, R0, RZ ;  /* 0x0000000000007224 */ /* 0x000fe200078e02ff */
[----:B------:R-:W-:Y:S04]  /*08b0*/  BSSY.RECONVERGENT B0, `(.L_x_56) ;  /* 0x000000e000007945 */ /* 0x000fe80003800200 */
[----:B------:R-:W-:-:S04]  /*08c0*/  I2FP.F32.U32 R6, R0 ;  /* 0x0000000000067245 */ /* 0x000fc80000201000 */
[----:B------:R-:W0:Y:S08]  /*08d0*/  MUFU.RCP R3, R6 ;  /* 0x0000000600037308 */ /* 0x000e300000001000 */
[----:B------:R-:W1:Y:S01]  /*08e0*/  FCHK P0, R11, R6 ;  /* 0x000000060b007302 */ /* 0x000e620000000000 */
[----:B0-----:R-:W-:-:S04]  /*08f0*/  FFMA R0, -R6, R3, 1 ;  /* 0x3f80000006007423 */ /* 0x001fc80000000103 */
[----:B------:R-:W-:-:S04]  /*0900*/  FFMA R0, R3, R0, R3 ;  /* 0x0000000003007223 */ /* 0x000fc80000000003 */
[----:B------:R-:W-:-:S04]  /*0910*/  FFMA R3, R0, R11, RZ ;  /* 0x0000000b00037223 */ /* 0x000fc800000000ff */
[----:B------:R-:W-:-:S04]  /*0920*/  FFMA R2, -R6, R3, R11 ;  /* 0x0000000306027223 */ /* 0x000fc8000000010b */
[----:B------:R-:W-:Y:S01]  /*0930*/  FFMA R7, R0, R2, R3 ;  /* 0x0000000200077223 */ /* 0x000fe20000000003 */
[----:B-1----:R-:W-:Y:S06]  /*0940*/  @!P0 BRA `(.L_x_57) ;  /* 0x0000000000108947 */ /* 0x002fec0003800000 */
[----:B------:R-:W-:Y:S02]  /*0950*/  MOV R3, R11 ;  /* 0x0000000b00037202 */ /* 0x000fe40000000f00 */
[----:B------:R-:W-:-:S07]  /*0960*/  MOV R2, 0x980 ;  /* 0x0000098000027802 */ /* 0x000fce0000000f00 */
[----:B------:R-:W-:Y:S05]  /*0970*/  CALL.REL.NOINC `($__internal_2_$__cuda_sm3x_div_rn_noftz_f32_slowpath) ;  /* 0x0000000000207944 */ /* 0x000fea0003c00000 */
[----:B------:R-:W-:-:S07]  /*0980*/  IMAD.MOV.U32 R7, RZ, RZ, R0 ;  /* 0x000000ffff077224 */ /* 0x000fce00078e0000 */
.L_x_57:
[----:B------:R-:W-:Y:S05]  /*0990*/  BSYNC.RECONVERGENT B0 ;  /* 0x0000000000007941 */ /* 0x000fea0003800200 */
.L_x_56:
[----:B------:R-:W0:Y:S01]  /*09a0*/  LDC.64 R2, c[0x0][0x388] ;  /* 0x0000e200ff027b82 */ /* 0x000e220000000a00 */
[----:B------:R-:W1:Y:S02]  /*09b0*/  LDCU UR4, c[0x0][0x394] ;  /* 0x00007280ff0477ac */ /* 0x000e640008000800 */
[----:B-1----:R-:W-:-:S04]  /*09c0*/  IMAD R5, R5, UR4, R4 ;  /* 0x0000000405057c24 */ /* 0x002fc8000f8e0204 */
[----:B0-----:R-:W-:-:S05]  /*09d0*/  IMAD.WIDE R2, R5, 0x4, R2 ;  /* 0x0000000405027825 */ /* 0x001fca00078e0202 */
[----:B------:R-:W-:Y:S01]  /*09e0*/  STG.E desc[UR8][R2.64], R7 ;  /* 0x0000000702007986 */ /* 0x000fe2000c101908 */
[----:B------:R-:W-:Y:S05]  /*09f0*/  EXIT ;  /* 0x000000000000794d */ /* 0x000fea0003800000 */
        .weak           $__internal_2_$__cuda_sm3x_div_rn_noftz_f32_slowpath
        .type           $__internal_2_$__cuda_sm3x_div_rn_noftz_f32_slowpath,@function
        .size           $__internal_2_$__cuda_sm3x_div_rn_noftz_f32_slowpath,(.L_x_99 - $__internal_2_$__cuda_sm3x_div_rn_noftz_f32_slowpath)
$__internal_2_$__cuda_sm3x_div_rn_noftz_f32_slowpath:
[----:B------:R-:W-:Y:S01]  /*0a00*/  SHF.R.U32.HI R7, RZ, 0x17, R6 ;  /* 0x00000017ff077819 */ /* 0x000fe20000011606 */
[----:B------:R-:W-:Y:S01]  /*0a10*/  BSSY.RECONVERGENT B1, `(.L_x_58) ;  /* 0x0000063000017945 */ /* 0x000fe20003800200 */
[----:B------:R-:W-:Y:S02]  /*0a20*/  SHF.R.U32.HI R0, RZ, 0x17, R3 ;  /* 0x00000017ff007819 */ /* 0x000fe40000011603 */
[----:B------:R-:W-:Y:S02]  /*0a30*/  LOP3.LUT R7, R7, 0xff, RZ, 0xc0, !PT ;  /* 0x000000ff07077812 */ /* 0x000fe400078ec0ff */
[----:B------:R-:W-:Y:S02]  /*0a40*/  LOP3.LUT R12, R0, 0xff, RZ, 0xc0, !PT ;  /* 0x000000ff000c7812 */ /* 0x000fe400078ec0ff */
[----:B------:R-:W-:-:S03]  /*0a50*/  IADD3 R9, PT, PT, R7, -0x1, RZ ;  /* 0xffffffff07097810 */ /* 0x000fc60007ffe0ff */
[----:B------:R-:W-:Y:S01]  /*0a60*/  VIADD R10, R12, 0xffffffff ;  /* 0xffffffff0c0a7836 */ /* 0x000fe20000000000 */
[----:B------:R-:W-:-:S04]  /*0a70*/  ISETP.GT.U32.AND P0, PT, R9, 0xfd, PT ;  /* 0x000000fd0900780c */ /* 0x000fc80003f04070 */
[----:B------:R-:W-:-:S13]  /*0a80*/  ISETP.GT.U32.OR P0, PT, R10, 0xfd, P0 ;  /* 0x000000fd0a00780c */ /* 0x000fda0000704470 */
[----:B------:R-:W-:Y:S01]  /*0a90*/  @!P0 MOV R8, RZ ;  /* 0x000000ff00088202 */ /* 0x000fe20000000f00 */
[----:B------:R-:W-:Y:S06]  /*0aa0*/  @!P0 BRA `(.L_x_59) ;  /* 0x0000000000608947 */ /* 0x000fec0003800000 */
[----:B------:R-:W-:Y:S01]  /*0ab0*/  FSETP.GTU.FTZ.AND P0, PT, |R3|, +INF , PT ;  /* 0x7f8000000300780b */ /* 0x000fe20003f1c200 */
[----:B------:R-:W-:Y:S01]  /*0ac0*/  IMAD.MOV.U32 R0, RZ, RZ, R6 ;  /* 0x000000ffff007224 */ /* 0x000fe200078e0006 */
        /* <DEDUP_REMOVED lines=22> */
.L_x_59:
[----:B------:R-:W-:Y:S01]  /*0c30*/  LEA R9, R7, 0xc0800000, 0x17 ;  /* 0xc080000007097811 */ /* 0x000fe200078eb8ff */
[----:B------:R-:W-:Y:S04]  /*0c40*/  BSSY.RECONVERGENT B2, `(.L_x_64) ;  /* 0x0000036000027945 */ /* 0x000fe80003800200 */
[----:B------:R-:W-:Y:S01]  /*0c50*/  IMAD.IADD R9, R6, 0x1, -R9 ;  /* 0x0000000106097824 */ /* 0x000fe200078e0a09 */
[----:B------:R-:W-:-:S03]  /*0c60*/  IADD3 R6, PT, PT, R12, -0x7f, RZ ;  /* 0xffffff810c067810 */ /* 0x000fc60007ffe0ff */
[----:B------:R-:W0:Y:S01]  /*0c70*/  MUFU.RCP R10, R9 ;  /* 0x00000009000a7308 */ /* 0x000e220000001000 */
[----:B------:R-:W-:Y:S01]  /*0c80*/  FADD.FTZ R11, -R9, -RZ ;  /* 0x800000ff090b7221 */ /* 0x000fe20000010100 */
[C---:B------:R-:W-:Y:S01]  /*0c90*/  IMAD R0, R6.reuse, -0x800000, R3 ;  /* 0xff80000006007824 */ /* 0x040fe200078e0203 */
[----:B------:R-:W-:-:S05]  /*0ca0*/  IADD3 R7, PT, PT, R6, 0x7f, -R7 ;  /* 0x0000007f06077810 */ /* 0x000fca0007ffe807 */
[----:B------:R-:W-:Y:S02]  /*0cb0*/  IMAD.IADD R7, R7, 0x1, R8 ;  /* 0x0000000107077824 */ /* 0x000fe400078e0208 */
        /* <DEDUP_REMOVED lines=21> */
[C---:B------:R-:W-:Y:S01]  /*0e10*/  IADD3 R8, PT, PT, R9.reuse, 0x20, RZ ;  /* 0x0000002009087810 */ /* 0x040fe20007ffe0ff */
[CCC-:B------:R-:W-:Y:S01]  /*0e20*/  FFMA.RM R6, R12.reuse, R10.reuse, R13.reuse ;  /* 0x0000000a0c067223 */ /* 0x1c0fe2000000400d */
[----:B------:R-:W-:Y:S02]  /*0e30*/  ISETP.NE.AND P2, PT, R9, RZ, PT ;  /* 0x000000ff0900720c */ /* 0x000fe40003f45270 */
[----:B------:R-:W-:Y:S01]  /*0e40*/  LOP3.LUT R7, R3, 0x7fffff, RZ, 0xc0, !PT ;  /* 0x007fffff03077812 */ /* 0x000fe200078ec0ff */
[----:B------:R-:W-:Y:S01]  /*0e50*/  FFMA.RP R3, R12, R10, R13 ;  /* 0x0000000a0c037223 */ /* 0x000fe2000000800d */
[----:B------:R-:W-:Y:S01]  /*0e60*/  ISETP.NE.AND P1, PT, R9, RZ, PT ;  /* 0x000000ff0900720c */ /* 0x000fe20003f25270 */
[----:B------:R-:W-:Y:S01]  /*0e70*/  IMAD.MOV R9, RZ, RZ, -R9 ;  /* 0x000000ffff097224 */ /* 0x000fe200078e0a09 */
[----:B------:R-:W-:Y:S02]  /*0e80*/  LOP3.LUT R7, R7, 0x800000, RZ, 0xfc, !PT ;  /* 0x0080000007077812 */ /* 0x000fe400078efcff */
[----:B------:R-:W-:-:S02]  /*0e90*/  FSETP.NEU.FTZ.AND P0, PT, R3, R6, PT ;  /* 0x000000060300720b */ /* 0x000fc40003f1d000 */
[----:B------:R-:W-:Y:S02]  /*0ea0*/  SHF.L.U32 R8, R7, R8, RZ ;  /* 0x0000000807087219 */ /* 0x000fe400000006ff */
[----:B------:R-:W-:Y:S02]  /*0eb0*/  SEL R6, R9, RZ, P2 ;  /* 0x000000ff09067207 */ /* 0x000fe40001000000 */
[----:B------:R-:W-:Y:S02]  /*0ec0*/  ISETP.NE.AND P1, PT, R8, RZ, P1 ;  /* 0x000000ff0800720c */ /* 0x000fe40000f25270 */
[----:B------:R-:W-:Y:S02]  /*0ed0*/  SHF.R.U32.HI R6, RZ, R6, R7 ;  /* 0x00000006ff067219 */ /* 0x000fe40000011607 */
[----:B------:R-:W-:Y:S02]  /*0ee0*/  PLOP3.LUT P0, PT, P0, P1, PT, 0xf8, 0x8f ;  /* 0x00000000008f781c */ /* 0x000fe40000703f70 */
[----:B------:R-:W-:-:S02]  /*0ef0*/  SHF.R.U32.HI R8, RZ, 0x1, R6 ;  /* 0x00000001ff087819 */ /* 0x000fc40000011606 */
[----:B------:R-:W-:-:S04]  /*0f00*/  SEL R3, RZ, 0x1, !P0 ;  /* 0x00000001ff037807 */ /* 0x000fc80004000000 */
[----:B------:R-:W-:-:S04]  /*0f10*/  LOP3.LUT R3, R3, 0x1, R8, 0xf8, !PT ;  /* 0x0000000103037812 */ /* 0x000fc800078ef808 */
[----:B------:R-:W-:-:S04]  /*0f20*/  LOP3.LUT R3, R3, R6, RZ, 0xc0, !PT ;  /* 0x0000000603037212 */ /* 0x000fc800078ec0ff */
[----:B------:R-:W-:-:S04]  /*0f30*/  IADD3 R3, PT, PT, R8, R3, RZ ;  /* 0x0000000308037210 */ /* 0x000fc80007ffe0ff */
[----:B------:R-:W-:Y:S01]  /*0f40*/  LOP3.LUT R0, R3, R0, RZ, 0xfc, !PT ;  /* 0x0000000003007212 */ /* 0x000fe200078efcff */
[----:B------:R-:W-:Y:S06]  /*0f50*/  BRA `(.L_x_67) ;  /* 0x0000000000107947 */ /* 0x000fec0003800000 */
.L_x_66:
[----:B------:R-:W-:-:S04]  /*0f60*/  LOP3.LUT R0, R0, 0x80000000, RZ, 0xc0, !PT ;  /* 0x8000000000007812 */ /* 0x000fc800078ec0ff */
[----:B------:R-:W-:Y:S01]  /*0f70*/  LOP3.LUT R0, R0, 0x7f800000, RZ, 0xfc, !PT ;  /* 0x7f80000000007812 */ /* 0x000fe200078efcff */
[----:B------:R-:W-:Y:S06]  /*0f80*/  BRA `(.L_x_67) ;  /* 0x0000000000047947 */ /* 0x000fec0003800000 */
.L_x_65:
[----:B------:R-:W-:-:S07]  /*0f90*/  IMAD R0, R7, 0x800000, R0 ;  /* 0x0080000007007824 */ /* 0x000fce00078e0200 */
.L_x_67:
[----:B------:R-:W-:Y:S05]  /*0fa0*/  BSYNC.RECONVERGENT B2 ;  /* 0x0000000000027941 */ /* 0x000fea0003800200 */
.L_x_64:
[----:B------:R-:W-:Y:S05]  /*0fb0*/  BRA `(.L_x_68) ;  /* 0x0000000000207947 */ /* 0x000fea0003800000 */
.L_x_63:
[----:B------:R-:W-:-:S04]  /*0fc0*/  LOP3.LUT R0, R6, 0x80000000, R3, 0x48, !PT ;  /* 0x8000000006007812 */ /* 0x000fc800078e4803 */
[----:B------:R-:W-:Y:S01]  /*0fd0*/  LOP3.LUT R0, R0, 0x7f800000, RZ, 0xfc, !PT ;  /* 0x7f80000000007812 */ /* 0x000fe200078efcff */
[----:B------:R-:W-:Y:S06]  /*0fe0*/  BRA `(.L_x_68) ;  /* 0x0000000000147947 */ /* 0x000fec0003800000 */
.L_x_62:
[----:B------:R-:W-:Y:S01]  /*0ff0*/  LOP3.LUT R0, R6, 0x80000000, R3, 0x48, !PT ;  /* 0x8000000006007812 */ /* 0x000fe200078e4803 */
[----:B------:R-:W-:Y:S06]  /*1000*/  BRA `(.L_x_68) ;  /* 0x00000000000c7947 */ /* 0x000fec0003800000 */
.L_x_61:
[----:B------:R-:W0:Y:S01]  /*1010*/  MUFU.RSQ R0, -QNAN ;  /* 0xffc0000000007908 */ /* 0x000e220000001400 */
[----:B------:R-:W-:Y:S05]  /*1020*/  BRA `(.L_x_68) ;  /* 0x0000000000047947 */ /* 0x000fea0003800000 */
.L_x_60:
[----:B------:R-:W-:-:S07]  /*1030*/  FADD.FTZ R0, R3, R0 ;  /* 0x0000000003007221 */ /* 0x000fce0000010000 */
.L_x_68:
[----:B------:R-:W-:Y:S05]  /*1040*/  BSYNC.RECONVERGENT B1 ;  /* 0x0000000000017941 */ /* 0x000fea0003800200 */
.L_x_58:
[----:B------:R-:W-:-:S04]  /*1050*/  HFMA2 R3, -RZ, RZ, 0, 0 ;  /* 0x00000000ff037431 */ /* 0x000fc800000001ff */
[----:B0-----:R-:W-:Y:S05]  /*1060*/  RET.REL.NODEC R2 `(_Z20averagePoolingKernelPKfPfiii) ;  /* 0xffffffec02e47950 */ /* 0x001fea0003c3ffff */
.L_x_69:
        /* <DEDUP_REMOVED lines=9> */
.L_x_99:


//--------------------- .text._Z16maxPoolingKernelPKfPfiii --------------------------
	.section	.text._Z16maxPoolingKernelPKfPfiii,"ax",@progbits
	.align	128
        .global         _Z16maxPoolingKernelPKfPfiii
        .type           _Z16maxPoolingKernelPKfPfiii,@function
        .size           _Z16maxPoolingKernelPKfPfiii,(.L_x_108 - _Z16maxPoolingKernelPKfPfiii)
        .other          _Z16maxPoolingKernelPKfPfiii,@"STO_CUDA_ENTRY STV_DEFAULT"
_Z16maxPoolingKernelPKfPfiii:
.text._Z16maxPoolingKernelPKfPfiii:
        /* <DEDUP_REMOVED lines=13> */
[----:B------:R-:W0:Y:S01]  /*00d0*/  LDC R3, c[0x0][0x398] ;  /* 0x0000e600ff037b82 */ /* 0x000e220000000800 */
[----:B------:R-:W1:Y:S01]  /*00e0*/  LDCU.64 UR8, c[0x0][0x358] ;  /* 0x00006b00ff0877ac */ /* 0x000e620008000a00 */
[----:B------:R-:W-:Y:S01]  /*00f0*/  IMAD.MOV.U32 R10, RZ, RZ, -0x800001 ;  /* 0xff7fffffff0a7424 */ /* 0x000fe200078e00ff */
[----:B0-----:R-:W-:-:S13]  /*0100*/  ISETP.GE.AND P0, PT, R3, 0x1, PT ;  /* 0x000000010300780c */ /* 0x001fda0003f06270 */
[----:B-1----:R-:W-:Y:S05]  /*0110*/  @!P0 BRA `(.L_x_70) ;  /* 0x0000000400a48947 */ /* 0x002fea0003800000 */
[----:B------:R-:W0:Y:S01]  /*0120*/  LDCU.64 UR6, c[0x0][0x380] ;  /* 0x00007000ff0677ac */ /* 0x000e220008000a00 */
[C---:B------:R-:W-:Y:S01]  /*0130*/  LOP3.LUT R23, R3.reuse, 0xf, RZ, 0xc0, !PT ;  /* 0x0000000f03177812 */ /* 0x040fe200078ec0ff */
[----:B------:R-:W-:Y:S01]  /*0140*/  IMAD R7, R0, R3, RZ ;  /* 0x0000000300077224 */ /* 0x000fe200078e02ff */
[C---:B------:R-:W-:Y:S01]  /*0150*/  LOP3.LUT R24, R3.reuse, 0x7, RZ, 0xc0, !PT ;  /* 0x0000000703187812 */ /* 0x040fe200078ec0ff */
[----:B------:R-:W-:Y:S01]  /*0160*/  IMAD.MOV.U32 R10, RZ, RZ, -0x800001 ;  /* 0xff7fffffff0a7424 */ /* 0x000fe200078e00ff */
[----:B------:R-:W-:Y:S01]  /*0170*/  LOP3.LUT R6, R3, 0x7ffffff0, RZ, 0xc0, !PT ;  /* 0x7ffffff003067812 */ /* 0x000fe200078ec0ff */
[----:B------:R-:W-:Y:S01]  /*0180*/  VIADD R2, R23, 0xffffffff ;  /* 0xffffffff17027836 */ /* 0x000fe20000000000 */
[----:B------:R-:W-:Y:S01]  /*0190*/  LOP3.LUT R8, R3, 0x3, RZ, 0xc0, !PT ;  /* 0x0000000303087812 */ /* 0x000fe200078ec0ff */
[----:B------:R-:W-:Y:S01]  /*01a0*/  VIADD R4, R24, 0xffffffff ;  /* 0xffffffff18047836 */ /* 0x000fe20000000000 */
[----:B------:R-:W-:Y:S01]  /*01b0*/  UMOV UR4, URZ ;  /* 0x000000ff00047c82 */ /* 0x000fe20008000000 */
[----:B------:R-:W-:Y:S01]  /*01c0*/  IMAD.MOV R9, RZ, RZ, -R6 ;  /* 0x000000ffff097224 */ /* 0x000fe200078e0a06 */
[----:B------:R-:W-:-:S02]  /*01d0*/  ISETP.GE.U32.AND P0, PT, R2, 0x7, PT ;  /* 0x000000070200780c */ /* 0x000fc40003f06070 */
[----:B------:R-:W-:Y:S01]  /*01e0*/  ISETP.GE.U32.AND P1, PT, R4, 0x3, PT ;  /* 0x000000030400780c */ /* 0x000fe20003f26070 */
[----:B0-----:R-:W-:-:S04]  /*01f0*/  UIADD3 UR5, UP0, UPT, UR6, 0x20, URZ ;  /* 0x0000002006057890 */ /* 0x001fc8000ff1e0ff */
[----:B------:R-:W-:-:S12]  /*0200*/  UIADD3.X UR6, UPT, UPT, URZ, UR7, URZ, UP0, !UPT ;  /* 0x00000007ff067290 */ /* 0x000fd800087fe4ff */
.L_x_76:
        /* <DEDUP_REMOVED lines=9> */
[----:B------:R-:W-:Y:S02]  /*02a0*/  IMAD.MOV.U32 R11, RZ, RZ, R4 ;  /* 0x000000ffff0b7224 */ /* 0x000fe400078e0004 */
[----:B------:R-:W-:-:S07]  /*02b0*/  IMAD.MOV.U32 R12, RZ, RZ, R9 ;  /* 0x000000ffff0c7224 */ /* 0x000fce00078e0009 */
.L_x_72:
[----:B------:R-:W-:Y:S02]  /*02c0*/  IMAD.U32 R2, RZ, RZ, UR5 ;  /* 0x00000005ff027e24 */ /* 0x000fe4000f8e00ff */
[----:B------:R-:W-:Y:S02]  /*02d0*/  IMAD.U32 R3, RZ, RZ, UR6 ;  /* 0x00000006ff037e24 */ /* 0x000fe4000f8e00ff */
[----:B------:R-:W-:-:S05]  /*02e0*/  IMAD.WIDE R2, R11, 0x4, R2 ;  /* 0x000000040b027825 */ /* 0x000fca00078e0202 */
[----:B------:R-:W2:Y:S04]  /*02f0*/  LDG.E R19, desc[UR8][R2.64+-0x20] ;  /* 0xffffe00802137981 */ /* 0x000ea8000c1e1900 */
[----:B------:R-:W2:Y:S04]  /*0300*/  LDG.E R20, desc[UR8][R2.64+-0x1c] ;  /* 0xffffe40802147981 */ /* 0x000ea8000c1e1900 */
[----:B------:R-:W3:Y:S04]  /*0310*/  LDG.E R21, desc[UR8][R2.64+-0x18] ;  /* 0xffffe80802157981 */ /* 0x000ee8000c1e1900 */
[----:B------:R-:W3:Y:S04]  /*0320*/  LDG.E R22, desc[UR8][R2.64+-0x14] ;  /* 0xffffec0802167981 */ /* 0x000ee8000c1e1900 */
[----:B------:R-:W4:Y:S04]  /*0330*/  LDG.E R13, desc[UR8][R2.64+-0x10] ;  /* 0xfffff008020d7981 */ /* 0x000f28000c1e1900 */
[----:B------:R-:W4:Y:S04]  /*0340*/  LDG.E R14, desc[UR8][R2.64+-0xc] ;  /* 0xfffff408020e7981 */ /* 0x000f28000c1e1900 */
[----:B------:R-:W5:Y:S04]  /*0350*/  LDG.E R15, desc[UR8][R2.64+-0x8] ;  /* 0xfffff808020f7981 */ /* 0x000f68000c1e1900 */
[----:B------:R-:W5:Y:S04]  /*0360*/  LDG.E R16, desc[UR8][R2.64+-0x4] ;  /* 0xfffffc0802107981 */ /* 0x000f68000c1e1900 */
[----:B------:R-:W5:Y:S04]  /*0370*/  LDG.E R17, desc[UR8][R2.64] ;  /* 0x0000000802117981 */ /* 0x000f68000c1e1900 */
[----:B------:R-:W5:Y:S04]  /*0380*/  LDG.E R18, desc[UR8][R2.64+0x4] ;  /* 0x0000040802127981 */ /* 0x000f68000c1e1900 */
[----:B------:R-:W5:Y:S01]  /*0390*/  LDG.E R26, desc[UR8][R2.64+0x1c] ;  /* 0x00001c08021a7981 */ /* 0x000f62000c1e1900 */
[----:B--2---:R-:W-:-:S03]  /*03a0*/  FMNMX3 R20, R10, R19, R20, !PT ;  /* 0x000000130a147276 */ /* 0x004fc60007800014 */
[----:B------:R-:W2:Y:S04]  /*03b0*/  LDG.E R19, desc[UR8][R2.64+0x8] ;  /* 0x0000080802137981 */ /* 0x000ea8000c1e1900 */
[----:B------:R-:W2:Y:S01]  /*03c0*/  LDG.E R10, desc[UR8][R2.64+0xc] ;  /* 0x00000c08020a7981 */ /* 0x000ea2000c1e1900 */
[----:B---3--:R-:W-:-:S03]  /*03d0*/  FMNMX3 R25, R20, R21, R22, !PT ;  /* 0x0000001514197276 */ /* 0x008fc60007800016 */
[----:B------:R-:W3:Y:S04]  /*03e0*/  LDG.E R22, desc[UR8][R2.64+0x10] ;  /* 0x0000100802167981 */ /* 0x000ee8000c1e1900 */
[----:B------:R-:W3:Y:S04]  /*03f0*/  LDG.E R21, desc[UR8][R2.64+0x14] ;  /* 0x0000140802157981 */ /* 0x000ee8000c1e1900 */
[----:B------:R-:W3:Y:S01]  /*0400*/  LDG.E R20, desc[UR8][R2.64+0x18] ;  /* 0x0000180802147981 */ /* 0x000ee2000c1e1900 */
[----:B----4-:R-:W-:Y:S01]  /*0410*/  FMNMX3 R13, R25, R13, R14, !PT ;  /* 0x0000000d190d7276 */ /* 0x010fe2000780000e */
[----:B------:R-:W-:-:S03]  /*0420*/  VIADD R12, R12, 0x10 ;  /* 0x000000100c0c7836 */ /* 0x000fc60000000000 */
[----:B-----5:R-:W-:Y:S02]  /*0430*/  FMNMX3 R13, R13, R15, R16, !PT ;  /* 0x0000000f0d0d7276 */ /* 0x020fe40007800010 */
[----:B------:R-:W-:Y:S02]  /*0440*/  ISETP.NE.AND P3, PT, R12, RZ, PT ;  /* 0x000000ff0c00720c */ /* 0x000fe40003f65270 */
[----:B------:R-:W-:Y:S01]  /*0450*/  FMNMX3 R13, R13, R17, R18, !PT ;  /* 0x000000110d0d7276 */ /* 0x000fe20007800012 */
[----:B------:R-:W-:-:S03]  /*0460*/  VIADD R11, R11, 0x10 ;  /* 0x000000100b0b7836 */ /* 0x000fc60000000000 */
[----:B--2---:R-:W-:-:S04]  /*0470*/  FMNMX3 R10, R13, R19, R10, !PT ;  /* 0x000000130d0a7276 */ /* 0x004fc8000780000a */
[----:B---3--:R-:W-:-:S04]  /*0480*/  FMNMX3 R21, R10, R22, R21, !PT ;  /* 0x000000160a157276 */ /* 0x008fc80007800015 */
[----:B------:R-:W-:Y:S01]  /*0490*/  FMNMX3 R10, R21, R20, R26, !PT ;  /* 0x00000014150a7276 */ /* 0x000fe2000780001a */
[----:B------:R-:W-:Y:S06]  /*04a0*/  @P3 BRA `(.L_x_72) ;  /* 0xfffffffc00843947 */ /* 0x000fec000383ffff */
[----:B------:R-:W-:-:S07]  /*04b0*/  IMAD.MOV.U32 R11, RZ, RZ, R6 ;  /* 0x000000ffff0b7224 */ /* 0x000fce00078e0006 */
.L_x_71:
        /* <DEDUP_REMOVED lines=8> */
[----:B------:R-:W2:Y:S04]  /*0540*/  LDG.E R12, desc[UR8][R2.64+0x4] ;  /* 0x00000408020c7981 */ /* 0x000ea8000c1e1900 */
[----:B------:R-:W3:Y:S04]  /*0550*/  LDG.E R15, desc[UR8][R2.64+0x8] ;  /* 0x00000808020f7981 */ /* 0x000ee8000c1e1900 */
[----:B------:R-:W3:Y:S04]  /*0560*/  LDG.E R14, desc[UR8][R2.64+0xc] ;  /* 0x00000c08020e7981 */ /* 0x000ee8000c1e1900 */
[----:B------:R-:W4:Y:S04]  /*0570*/  LDG.E R17, desc[UR8][R2.64+0x10] ;  /* 0x0000100802117981 */ /* 0x000f28000c1e1900 */
[----:B------:R-:W4:Y:S04]  /*0580*/  LDG.E R16, desc[UR8][R2.64+0x14] ;  /* 0x0000140802107981 */ /* 0x000f28000c1e1900 */
[----:B------:R-:W5:Y:S04]  /*0590*/  LDG.E R19, desc[UR8][R2.64+0x18] ;  /* 0x0000180802137981 */ /* 0x000f68000c1e1900 */
[----:B------:R-:W5:Y:S01]  /*05a0*/  LDG.E R18, desc[UR8][R2.64+0x1c] ;  /* 0x00001c0802127981 */ /* 0x000f62000c1e1900 */
[----:B------:R-:W-:Y:S01]  /*05b0*/  VIADD R11, R11, 0x8 ;  /* 0x000000080b0b7836 */ /* 0x000fe20000000000 */
[----:B--2---:R-:W-:-:S04]  /*05c0*/  FMNMX3 R12, R10, R13, R12, !PT ;  /* 0x0000000d0a0c7276 */ /* 0x004fc8000780000c */
[----:B---3--:R-:W-:-:S04]  /*05d0*/  FMNMX3 R12, R12, R15, R14, !PT ;  /* 0x0000000f0c0c7276 */ /* 0x008fc8000780000e */
[----:B----4-:R-:W-:-:S04]  /*05e0*/  FMNMX3 R12, R12, R17, R16, !PT ;  /* 0x000000110c0c7276 */ /* 0x010fc80007800010 */
[----:B-----5:R-:W-:-:S07]  /*05f0*/  FMNMX3 R10, R12, R19, R18, !PT ;  /* 0x000000130c0a7276 */ /* 0x020fce0007800012 */
.L_x_74:
        /* <DEDUP_REMOVED lines=9> */
[----:B------:R-:W3:Y:S01]  /*0690*/  LDG.E R14, desc[UR8][R2.64+0xc] ;  /* 0x00000c08020e7981 */ /* 0x000ee2000c1e1900 */
[----:B------:R-:W-:Y:S01]  /*06a0*/  VIADD R11, R11, 0x4 ;  /* 0x000000040b0b7836 */ /* 0x000fe20000000000 */
[----:B--2---:R-:W-:-:S04]  /*06b0*/  FMNMX3 R10, R10, R13, R12, !PT ;  /* 0x0000000d0a0a7276 */ /* 0x004fc8000780000c */
[----:B---3--:R-:W-:-:S07]  /*06c0*/  FMNMX3 R10, R10, R15, R14, !PT ;  /* 0x0000000f0a0a7276 */ /* 0x008fce000780000e */
.L_x_75:
[----:B------:R-:W-:Y:S05]  /*06d0*/  @!P3 BRA `(.L_x_73) ;  /* 0x000000000030b947 */ /* 0x000fea0003800000 */
[----:B------:R-:W0:Y:S01]  /*06e0*/  LDC.64 R2, c[0x0][0x380] ;  /* 0x0000e000ff027b82 */ /* 0x000e220000000a00 */
[----:B------:R-:W-:-:S04]  /*06f0*/  IMAD.IADD R11, R4, 0x1, R11 ;  /* 0x00000001040b7824 */ /* 0x000fc800078e020b */
[----:B0-----:R-:W-:-:S05]  /*0700*/  IMAD.WIDE R2, R11, 0x4, R2 ;  /* 0x000000040b027825 */ /* 0x001fca00078e0202 */
[----:B------:R-:W2:Y:S01]  /*0710*/  LDG.E R11, desc[UR8][R2.64] ;  /* 0x00000008020b7981 */ /* 0x000ea2000c1e1900 */
[----:B------:R-:W-:Y:S02]  /*0720*/  ISETP.NE.AND P3, PT, R8, 0x1, PT ;  /* 0x000000010800780c */ /* 0x000fe40003f65270 */
[----:B--2---:R-:W-:-:S11]  /*0730*/  FMNMX R10, R10, R11, !PT ;  /* 0x0000000b0a0a7209 */ /* 0x004fd60007800000 */
[----:B------:R-:W-:Y:S05]  /*0740*/  @!P3 BRA `(.L_x_73) ;  /* 0x000000000014b947 */ /* 0x000fea0003800000 */
[----:B------:R-:W-:Y:S01]  /*0750*/  ISETP.NE.AND P3, PT, R8, 0x2, PT ;  /* 0x000000020800780c */ /* 0x000fe20003f65270 */
[----:B------:R-:W2:-:S12]  /*0760*/  LDG.E R11, desc[UR8][R2.64+0x4] ;  /* 0x00000408020b7981 */ /* 0x000e98000c1e1900 */
[----:B------:R-:W3:Y:S01]  /*0770*/  @P3 LDG.E R13, desc[UR8][R2.64+0x8] ;  /* 0x00000808020d3981 */ /* 0x000ee2000c1e1900 */
[----:B--2---:R-:W-:-:S04]  /*0780*/  FMNMX R10, R10, R11, !PT ;  /* 0x0000000b0a0a7209 */ /* 0x004fc80007800000 */
[----:B---3--:R-:W-:-:S07]  /*0790*/  @P3 FMNMX R10, R10, R13, !PT ;  /* 0x0000000d0a0a3209 */ /* 0x008fce0007800000 */
.L_x_73:
[----:B------:R-:W-:Y:S05]  /*07a0*/  @P2 BRA `(.L_x_76) ;  /* 0xfffffff800982947 */ /* 0x000fea000383ffff */
.L_x_70:
[----:B------:R-:W0:Y:S01]  /*07b0*/  LDC.64 R2, c[0x0][0x388] ;  /* 0x0000e200ff027b82 */ /* 0x000e220000000a00 */
[----:B------:R-:W1:Y:S02]  /*07c0*/  LDCU UR4, c[0x0][0x394] ;  /* 0x00007280ff0477ac */ /* 0x000e640008000800 */
[----:B-1----:R-:W-:-:S04]  /*07d0*/  IMAD R5, R5, UR4, R0 ;  /* 0x0000000405057c24 */ /* 0x002fc8000f8e0200 */
[----:B0-----:R-:W-:-:S05]  /*07e0*/  IMAD.WIDE R2, R5, 0x4, R2 ;  /* 0x0000000405027825 */ /* 0x001fca00078e0202 */
[----:B------:R-:W-:Y:S01]  /*07f0*/  STG.E desc[UR8][R2.64], R10 ;  /* 0x0000000a02007986 */ /* 0x000fe2000c101908 */
[----:B------:R-:W-:Y:S05]  /*0800*/  EXIT ;  /* 0x000000000000794d */ /* 0x000fea0003800000 */
.L_x_77:
        /* <DEDUP_REMOVED lines=15> */
.L_x_108:


//--------------------- .text._Z15applyTanhKernelPfi --------------------------
	.section	.text._Z15applyTanhKernelPfi,"ax",@progbits
	.align	128
        .global         _Z15applyTanhKernelPfi
        .type           _Z15applyTanhKernelPfi,@function
        .size           _Z15applyTanhKernelPfi,(.L_x_109 - _Z15applyTanhKernelPfi)
        .other          _Z15applyTanhKernelPfi,@"STO_CUDA_ENTRY STV_DEFAULT"
_Z15applyTanhKernelPfi:
.text._Z15applyTanhKernelPfi:
        /* <DEDUP_REMOVED lines=11> */
[----:B-1----:R-:W2:Y:S01]  /*00b0*/  LDG.E R4, desc[UR4][R2.64] ;  /* 0x0000000402047981 */ /* 0x002ea2000c1e1900 */
[----:B------:R-:W-:Y:S01]  /*00c0*/  HFMA2 R8, -RZ, RZ, 1.125, -9232 ;  /* 0x3c80f082ff087431 */ /* 0x000fe200000001ff */
[----:B------:R-:W-:Y:S01]  /*00d0*/  MOV R6, 0x3f800000 ;  /* 0x3f80000000067802 */ /* 0x000fe20000000f00 */
[C---:B--2---:R-:W-:Y:S01]  /*00e0*/  FMUL R0, |R4|.reuse, 2.8853900432586669922 ;  /* 0x4038aa3b04007820 */ /* 0x044fe20000400200 */
[C---:B------:R-:W-:Y:S01]  /*00f0*/  FMUL R9, R4.reuse, R4 ;  /* 0x0000000404097220 */ /* 0x040fe20000400000 */
[C---:B------:R-:W-:Y:S02]  /*0100*/  FSETP.GE.AND P1, PT, |R4|.reuse, 0.60000002384185791016, PT ;  /* 0x3f19999a0400780b */ /* 0x040fe40003f26200 */
[----:B------:R-:W-:Y:S01]  /*0110*/  FSETP.GE.AND P0, PT, |R4|, 9.010913848876953125, PT ;  /* 0x41102cb40400780b */ /* 0x000fe20003f06200 */
[C---:B------:R-:W-:Y:S01]  /*0120*/  FFMA R8, R9.reuse, R8, -0.052303962409496307373 ;  /* 0xbd563cae09087423 */ /* 0x040fe20000000008 */
[----:B------:R-:W0:Y:S03]  /*0130*/  MUFU.EX2 R0, R0 ;  /* 0x0000000000007308 */ /* 0x000e260000000800 */
[----:B------:R-:W-:Y:S01]  /*0140*/  FFMA R8, R9, R8, 0.1331529766321182251 ;  /* 0x3e08594109087423 */ /* 0x000fe20000000008 */
[----:B0-----:R-:W-:-:S03]  /*0150*/  FADD R5, R0, 1 ;  /* 0x3f80000000057421 */ /* 0x001fc60000000000 */
[----:B------:R-:W-:-:S04]  /*0160*/  FFMA R0, R9, R8, -0.33332768082618713379 ;  /* 0xbeaaa9ed09007423 */ /* 0x000fc80000000008 */
[----:B------:R-:W-:Y:S01]  /*0170*/  FFMA R9, R9, R0, RZ ;  /* 0x0000000009097223 */ /* 0x000fe200000000ff */
[----:B------:R-:W0:Y:S02]  /*0180*/  MUFU.RCP R5, R5 ;  /* 0x0000000500057308 */ /* 0x000e240000001000 */
[----:B0-----:R-:W-:-:S05]  /*0190*/  FFMA R6, R5, -2, R6 ;  /* 0xc000000005067823 */ /* 0x001fca0000000006 */
[----:B------:R-:W-:-:S04]  /*01a0*/  FSEL R7, R6, 1, !P0 ;  /* 0x3f80000006077808 */ /* 0x000fc80004000000 */
[--C-:B------:R-:W-:Y:S01]  /*01b0*/  LOP3.LUT R7, R7, 0x80000000, R4.reuse, 0xb8, !PT ;  /* 0x8000000007077812 */ /* 0x100fe200078eb804 */
[----:B------:R-:W-:-:S05]  /*01c0*/  @!P1 FFMA R7, R4, R9, R4 ;  /* 0x0000000904079223 */ /* 0x000fca0000000004 */
[----:B------:R-:W-:Y:S01]  /*01d0*/  STG.E desc[UR4][R2.64], R7 ;  /* 0x0000000702007986 */ /* 0x000fe2000c101904 */
[----:B------:R-:W-:Y:S05]  /*01e0*/  EXIT ;  /* 0x000000000000794d */ /* 0x000fea0003800000 */
.L_x_78:
        /* <DEDUP_REMOVED lines=9> */
.L_x_109:


//--------------------- .text._Z15applyReLUKernelPfi --------------------------
	.section	.text._Z15applyReLUKernelPfi,"ax",@progbits
	.align	128
        .global         _Z15applyReLUKernelPfi
        .type           _Z15applyReLUKernelPfi,@function
        .size           _Z15applyReLUKernelPfi,(.L_x_110 - _Z15applyReLUKernelPfi)
        .other          _Z15applyReLUKernelPfi,@"STO_CUDA_ENTRY STV_DEFAULT"
_Z15applyReLUKernelPfi:
.text._Z15applyReLUKernelPfi:
        /* <DEDUP_REMOVED lines=15> */
.L_x_79:
        /* <DEDUP_REMOVED lines=9> */
.L_x_110:


//--------------------- .text._Z28convolutionKernelWithPaddingPKfS0_Pfii --------------------------
	.section	.text._Z28convolutionKernelWithPaddingPKfS0_Pfii,"ax",@progbits
	.align	128
        .global         _Z28convolutionKernelWithPaddingPKfS0_Pfii
        .type           _Z28convolutionKernelWithPaddingPKfS0_Pfii,@function
        .size           _Z28convolutionKernelWithPaddingPKfS0_Pfii,(.L_x_111 - _Z28convolutionKernelWithPaddingPKfS0_Pfii)
        .other          _Z28convolutionKernelWithPaddingPKfS0_Pfii,@"STO_CUDA_ENTRY STV_DEFAULT"
_Z28convolutionKernelWithPaddingPKfS0_Pfii:
.text._Z28convolutionKernelWithPaddingPKfS0_Pfii:
[----:B------:R-:W-:Y:S01]  /*0000*/  LDC R1, c[0x0][0x37c] ;  /* 0x0000df00ff017b82 */ /* 0x000fe20000000800 */
[----:B------:R-:W0:Y:S07]  /*0010*/  S2R R3, SR_TID.X ;  /* 0x0000000000037919 */ /* 0x000e2e0000002100 */
[----:B------:R-:W0:Y:S01]  /*0020*/  S2UR UR4, SR_CTAID.X ;  /* 0x00000000000479c3 */ /* 0x000e220000002500 */
[----:B------:R-:W1:Y:S01]  /*0030*/  LDCU UR6, c[0x0][0x398] ;  /* 0x00007300ff0677ac */ /* 0x000e620008000800 */
[----:B------:R-:W2:Y:S06]  /*0040*/  S2R R5, SR_TID.Y ;  /* 0x0000000000057919 */ /* 0x000eac0000002200 */
[----:B------:R-:W0:Y:S08]  /*0050*/  LDC R0, c[0x0][0x360] ;  /* 0x0000d800ff007b82 */ /* 0x000e300000000800 */
        /* <DEDUP_REMOVED lines=10> */
[----:B0-----:R-:W-:-:S09]  /*0100*/  UISETP.GE.AND UP0, UPT, UR5, 0x1, UPT ;  /* 0x000000010500788c */ /* 0x001fd2000bf06270 */
[----:B-1----:R-:W-:Y:S05]  /*0110*/  BRA.U !UP0, `(.L_x_80) ;  /* 0x0000000d08347547 */ /* 0x002fea000b800000 */
[----:B------:R-:W-:Y:S01]  /*0120*/  ULOP3.LUT UR8, UR5, 0x7, URZ, 0xc0, !UPT ;  /* 0x0000000705087892 */ /* 0x000fe2000f8ec0ff */
[----:B------:R-:W-:Y:S01]  /*0130*/  IMAD.MOV.U32 R2, RZ, RZ, RZ ;  /* 0x000000ffff027224 */ /* 0x000fe200078e00ff */
[----:B------:R-:W-:Y:S02]  /*0140*/  USHF.R.U32.HI UR4, URZ, 0x1, UR5 ;  /* 0x00000001ff047899 */ /* 0x000fe40008011605 */
[----:B------:R-:W-:Y:S02]  /*0150*/  UIADD3 UR6, UPT, UPT, UR8, -0x1, URZ ;  /* 0xffffffff08067890 */ /* 0x000fe4000fffe0ff */
[----:B------:R-:W-:Y:S02]  /*0160*/  ULOP3.LUT UR9, UR5, 0x3, URZ, 0xc0, !UPT ;  /* 0x0000000305097892 */ /* 0x000fe4000f8ec0ff */
[----:B------:R-:W-:Y:S01]  /*0170*/  VIADD R4, R0, -UR4 ;  /* 0x8000000400047c36 */ /* 0x000fe20008000000 */
[----:B------:R-:W-:Y:S01]  /*0180*/  ULOP3.LUT UR5, UR5, 0x7ffffff8, URZ, 0xc0, !UPT ;  /* 0x7ffffff805057892 */ /* 0x000fe2000f8ec0ff */
[----:B------:R-:W-:Y:S01]  /*0190*/  VIADD R16, R3, -UR4 ;  /* 0x8000000403107c36 */ /* 0x000fe20008000000 */
[----:B------:R-:W-:Y:S01]  /*01a0*/  UISETP.GE.U32.AND UP1, UPT, UR6, 0x3, UPT ;  /* 0x000000030600788c */ /* 0x000fe2000bf26070 */
[----:B------:R-:W-:-:S10]  /*01b0*/  UMOV UR4, URZ ;  /* 0x000000ff00047c82 */ /* 0x000fd40008000000 */
.L_x_87:
[----:B------:R-:W0:Y:S01]  /*01c0*/  LDCU.64 UR6, c[0x0][0x398] ;  /* 0x00007300ff0677ac */ /* 0x000e220008000a00 */
[----:B------:R-:W-:Y:S02]  /*01d0*/  VIADD R5, R16, UR4 ;  /* 0x0000000410057c36 */ /* 0x000fe40008000000 */
[----:B------:R-:W-:Y:S01]  /*01e0*/  IMAD.MOV.U32 R7, RZ, RZ, RZ ;  /* 0x000000ffff077224 */ /* 0x000fe200078e00ff */
[----:B0-----:R-:W-:Y:S02]  /*01f0*/  UISETP.GE.U32.AND UP2, UPT, UR7, 0x8, UPT ;  /* 0x000000080700788c */ /* 0x001fe4000bf46070 */
[C---:B------:R-:W-:Y:S01]  /*0200*/  ISETP.GE.AND P0, PT, R5.reuse, UR6, PT ;  /* 0x0000000605007c0c */ /* 0x040fe2000bf06270 */
[----:B------:R-:W-:Y:S02]  /*0210*/  UIMAD UR12, UR4, UR7, URZ ;  /* 0x00000007040c72a4 */ /* 0x000fe4000f8e02ff */
[----:B------:R-:W-:Y:S01]  /*0220*/  UIADD3 UR4, UPT, UPT, UR4, 0x1, URZ ;  /* 0x0000000104047890 */ /* 0x000fe2000fffe0ff */
[C---:B------:R-:W-:Y:S01]  /*0230*/  ISETP.GT.AND P0, PT, R5.reuse, -0x1, !P0 ;  /* 0xffffffff0500780c */ /* 0x040fe20004704270 */
[----:B------:R-:W-:-:S02]  /*0240*/  IMAD R5, R5, UR6, RZ ;  /* 0x0000000605057c24 */ /* 0x000fc4000f8e02ff */
[----:B------:R-:W-:Y:S01]  /*0250*/  UISETP.NE.AND UP0, UPT, UR4, UR7, UPT ;  /* 0x000000070400728c */ /* 0x000fe2000bf05270 */
[----:B------:R-:W-:Y:S10]  /*0260*/  BRA.U !UP2, `(.L_x_81) ;  /* 0x000000050a3c7547 */ /* 0x000ff4000b800000 */
[----:B------:R-:W0:Y:S01]  /*0270*/  LDC.64 R6, c[0x0][0x380] ;  /* 0x0000e000ff067b82 */ /* 0x000e220000000a00 */
[----:B------:R-:W-:Y:S01]  /*0280*/  SHF.R.S32.HI R14, RZ, 0x1f, R5 ;  /* 0x0000001fff0e7819 */ /* 0x000fe20000011405 */
[----:B------:R-:W-:Y:S01]  /*0290*/  IMAD.MOV.U32 R15, RZ, RZ, RZ ;  /* 0x000000ffff0f7224 */ /* 0x000fe200078e00ff */
[----:B------:R-:W1:Y:S05]  /*02a0*/  LDCU UR6, c[0x0][0x398] ;  /* 0x00007300ff0677ac */ /* 0x000e6a0008000800 */
[----:B------:R-:W2:Y:S02]  /*02b0*/  LDC.64 R8, c[0x0][0x388] ;  /* 0x0000e200ff087b82 */ /* 0x000ea40000000a00 */
.L_x_82:
[----:B------:R-:W-:Y:S01]  /*02c0*/  IMAD.IADD R18, R4, 0x1, R15 ;  /* 0x0000000104127824 */ /* 0x000fe200078e020f */
[----:B------:R-:W3:Y:S03]  /*02d0*/  LDC.64 R12, c[0x0][0x380] ;  /* 0x0000e000ff0c7b82 */ /* 0x000ee60000000a00 */
[C---:B------:R-:W-:Y:S01]  /*02e0*/  VIADD R17, R18.reuse, 0x1 ;  /* 0x0000000112117836 */ /* 0x040fe20000000000 */
[----:B-1----:R-:W-:-:S04]  /*02f0*/  ISETP.GE.AND P2, PT, R18, UR6, PT ;  /* 0x0000000612007c0c */ /* 0x002fc8000bf46270 */
[----:B------:R-:W1:Y:S01]  /*0300*/  LDC.64 R10, c[0x0][0x388] ;  /* 0x0000e200ff0a7b82 */ /* 0x000e620000000a00 */
[----:B------:R-:W-:Y:S02]  /*0310*/  ISETP.GT.AND P2, PT, R18, -0x1, !P2 ;  /* 0xffffffff1200780c */ /* 0x000fe40005744270 */
[C---:B------:R-:W-:Y:S02]  /*0320*/  ISETP.GE.AND P6, PT, R17.reuse, UR6, PT ;  /* 0x0000000611007c0c */ /* 0x040fe4000bfc6270 */
[----:B------:R-:W-:Y:S02]  /*0330*/  PLOP3.LUT P2, PT, P2, P0, PT, 0x80, 0x8 ;  /* 0x000000000008781c */ /* 0x000fe40001741070 */
[----:B------:R-:W-:-:S11]  /*0340*/  ISETP.GT.AND P6, PT, R17, -0x1, !P6 ;  /* 0xffffffff1100780c */ /* 0x000fd600077c4270 */
[----:B------:R-:W-:Y:S02]  /*0350*/  @P2 IMAD.IADD R21, R5, 0x1, R18 ;  /* 0x0000000105152824 */ /* 0x000fe400078e0212 */
[----:B------:R-:W-:Y:S02]  /*0360*/  @P2 VIADD R23, R15, UR12 ;  /* 0x0000000c0f172c36 */ /* 0x000fe40008000000 */
[----:B---3--:R-:W-:-:S04]  /*0370*/  @P2 IMAD.WIDE R20, R21, 0x4, R12 ;  /* 0x0000000415142825 */ /* 0x008fc800078e020c */
[----:B-1----:R-:W-:Y:S01]  /*0380*/  @P2 IMAD.WIDE.U32 R22, R23, 0x4, R10 ;  /* 0x0000000417162825 */ /* 0x002fe200078e000a */
[----:B------:R-:W-:Y:S01]  /*0390*/  IADD3 R11, P3, PT, R15, UR12, RZ ;  /* 0x0000000c0f0b7c10 */ /* 0x000fe2000ff7e0ff */
[----:B------:R-:W3:Y:S04]  /*03a0*/  @P2 LDG.E R21, desc[UR10][R20.64] ;  /* 0x0000000a14152981 */ /* 0x000ee8000c1e1900 */
[----:B------:R-:W3:Y:S01]  /*03b0*/  @P2 LDG.E R22, desc[UR10][R22.64] ;  /* 0x0000000a16162981 */ /* 0x000ee2000c1e1900 */
[----:B------:R-:W-:Y:S01]  /*03c0*/  IADD3 R13, P1, PT, R5, R18, RZ ;  /* 0x00000012050d7210 */ /* 0x000fe20007f3e0ff */
[----:B------:R-:W-:Y:S01]  /*03d0*/  IMAD.X R24, RZ, RZ, RZ, P3 ;  /* 0x000000ffff187224 */ /* 0x000fe200018e06ff */
[----:B------:R-:W-:Y:S01]  /*03e0*/  PLOP3.LUT P6, PT, P6, P0, PT, 0x80, 0x8 ;  /* 0x000000000008781c */ /* 0x000fe200037c1070 */
[----:B------:R-:W-:Y:S01]  /*03f0*/  VIADD R17, R18, 0x2 ;  /* 0x0000000212117836 */ /* 0x000fe20000000000 */
[----:B--2---:R-:W-:-:S02]  /*0400*/  LEA R10, P4, R11, R8, 0x2 ;  /* 0x000000080b0a7211 */ /* 0x004fc400078810ff */
[----:B------:R-:W-:Y:S02]  /*0410*/  LEA.HI.X.SX32 R26, R18, R14, 0x1, P1 ;  /* 0x0000000e121a7211 */ /* 0x000fe400008f0eff */
[----:B0-----:R-:W-:Y:S02]  /*0420*/  LEA R12, P3, R13, R6, 0x2 ;  /* 0x000000060d0c7211 */ /* 0x001fe400078610ff */
[----:B------:R-:W-:Y:S02]  /*0430*/  LEA.HI.X R11, R11, R9, R24, 0x2, P4 ;  /* 0x000000090b0b7211 */ /* 0x000fe400020f1418 */
[----:B------:R-:W-:Y:S02]  /*0440*/  LEA.HI.X R13, R13, R7, R26, 0x2, P3 ;  /* 0x000000070d0d7211 */ /* 0x000fe400018f141a */
[C---:B------:R-:W-:Y:S01]  /*0450*/  ISETP.GE.AND P1, PT, R17.reuse, UR6, PT ;  /* 0x0000000611007c0c */ /* 0x040fe2000bf26270 */
[----:B------:R-:W2:Y:S03]  /*0460*/  @P6 LDG.E R20, desc[UR10][R10.64+0x4] ;  /* 0x0000040a0a146981 */ /* 0x000ea6000c1e1900 */
[----:B------:R-:W-:Y:S01]  /*0470*/  ISETP.GT.AND P1, PT, R17, -0x1, !P1 ;  /* 0xffffffff1100780c */ /* 0x000fe20004f24270 */
[----:B------:R-:W2:Y:S03]  /*0480*/  @P6 LDG.E R23, desc[UR10][R12.64+0x4] ;  /* 0x0000040a0c176981 */ /* 0x000ea6000c1e1900 */
[----:B------:R-:W-:-:S13]  /*0490*/  PLOP3.LUT P1, PT, P1, P0, PT, 0x80, 0x8 ;  /* 0x000000000008781c */ /* 0x000fda0000f21070 */
[----:B------:R-:W4:Y:S04]  /*04a0*/  @P1 LDG.E R19, desc[UR10][R12.64+0x8] ;  /* 0x0000080a0c131981 */ /* 0x000f28000c1e1900 */
[----:B------:R-:W4:Y:S01]  /*04b0*/  @P1 LDG.E R17, desc[UR10][R10.64+0x8] ;  /* 0x0000080a0a111981 */ /* 0x000f22000c1e1900 */
[C---:B------:R-:W-:Y:S02]  /*04c0*/  VIADD R24, R18.reuse, 0x3 ;  /* 0x0000000312187836 */ /* 0x040fe40000000000 */
[----:B---3--:R-:W-:Y:S01]  /*04d0*/  @P2 FFMA R2, R21, R22, R2 ;  /* 0x0000001615022223 */ /* 0x008fe20000000002 */
[----:B------:R-:W-:Y:S02]  /*04e0*/  VIADD R21, R18, 0x4 ;  /* 0x0000000412157836 */ /* 0x000fe40000000000 */
[----:B------:R-:W-:Y:S01]  /*04f0*/  ISETP.GE.AND P2, PT, R24, UR6, PT ;  /* 0x0000000618007c0c */ /* 0x000fe2000bf46270 */
[----:B------:R-:W-:-:S02]  /*0500*/  VIADD R22, R18, 0x5 ;  /* 0x0000000512167836 */ /* 0x000fc40000000000 */
[C---:B------:R-:W-:Y:S02]  /*0510*/  ISETP.GE.AND P4, PT, R21.reuse, UR6, PT ;  /* 0x0000000615007c0c */ /* 0x040fe4000bf86270 */
[----:B------:R-:W-:Y:S01]  /*0520*/  ISETP.GT.AND P2, PT, R24, -0x1, !P2 ;  /* 0xffffffff1800780c */ /* 0x000fe20005744270 */
[----:B------:R-:W-:Y:S01]  /*0530*/  VIADD R24, R18, 0x6 ;  /* 0x0000000612187836 */ /* 0x000fe20000000000 */
[----:B------:R-:W-:Y:S02]  /*0540*/  ISETP.GE.AND P3, PT, R22, UR6, PT ;  /* 0x0000000616007c0c */ /* 0x000fe4000bf66270 */
[----:B------:R-:W-:Y:S02]  /*0550*/  ISETP.GT.AND P4, PT, R21, -0x1, !P4 ;  /* 0xffffffff1500780c */ /* 0x000fe40006784270 */
[----:B------:R-:W-:Y:S01]  /*0560*/  PLOP3.LUT P2, PT, P2, P0, PT, 0x80, 0x8 ;  /* 0x000000000008781c */ /* 0x000fe20001741070 */
[----:B------:R-:W-:Y:S01]  /*0570*/  VIADD R18, R18, 0x7 ;  /* 0x0000000712127836 */ /* 0x000fe20000000000 */
[----:B------:R-:W-:-:S02]  /*0580*/  ISETP.GE.AND P5, PT, R24, UR6, PT ;  /* 0x0000000618007c0c */ /* 0x000fc4000bfa6270 */
[----:B------:R-:W-:Y:S02]  /*0590*/  ISETP.GT.AND P3, PT, R22, -0x1, !P3 ;  /* 0xffffffff1600780c */ /* 0x000fe40005f64270 */
[----:B------:R-:W-:Y:S01]  /*05a0*/  PLOP3.LUT P4, PT, P4, P0, PT, 0x80, 0x8 ;  /* 0x000000000008781c */ /* 0x000fe20002781070 */
[----:B--2---:R-:W-:Y:S01]  /*05b0*/  @P6 FFMA R2, R23, R20, R2 ;  /* 0x0000001417026223 */ /* 0x004fe20000000002 */
[----:B------:R-:W-:Y:S02]  /*05c0*/  ISETP.GT.AND P5, PT, R24, -0x1, !P5 ;  /* 0xffffffff1800780c */ /* 0x000fe40006fa4270 */
[C---:B------:R-:W-:Y:S02]  /*05d0*/  ISETP.GE.AND P6, PT, R18.reuse, UR6, PT ;  /* 0x0000000612007c0c */ /* 0x040fe4000bfc6270 */
[----:B------:R-:W-:Y:S01]  /*05e0*/  PLOP3.LUT P3, PT, P3, P0, PT, 0x80, 0x8 ;  /* 0x000000000008781c */ /* 0x000fe20001f61070 */
[----:B------:R-:W2:Y:S01]  /*05f0*/  @P2 LDG.E R21, desc[UR10][R12.64+0xc] ;  /* 0x00000c0a0c152981 */ /* 0x000ea2000c1e1900 */
[----:B------:R-:W-:-:S02]  /*0600*/  ISETP.GT.AND P6, PT, R18, -0x1, !P6 ;  /* 0xffffffff1200780c */ /* 0x000fc400077c4270 */
[----:B------:R-:W-:Y:S01]  /*0610*/  PLOP3.LUT P5, PT, P5, P0, PT, 0x80, 0x8 ;  /* 0x000000000008781c */ /* 0x000fe20002fa1070 */
[----:B------:R-:W2:Y:S01]  /*0620*/  @P2 LDG.E R18, desc[UR10][R10.64+0xc] ;  /* 0x00000c0a0a122981 */ /* 0x000ea2000c1e1900 */
[----:B------:R-:W-:-:S03]  /*0630*/  PLOP3.LUT P6, PT, P6, P0, PT, 0x80, 0x8 ;  /* 0x000000000008781c */ /* 0x000fc600037c1070 */
[----:B------:R-:W3:Y:S04]  /*0640*/  @P4 LDG.E R23, desc[UR10][R12.64+0x10] ;  /* 0x0000100a0c174981 */ /* 0x000ee8000c1e1900 */
[----:B------:R-:W3:Y:S01]  /*0650*/  @P4 LDG.E R20, desc[UR10][R10.64+0x10] ;  /* 0x0000100a0a144981 */ /* 0x000ee2000c1e1900 */
[----:B----4-:R-:W-:-:S03]  /*0660*/  @P1 FFMA R2, R19, R17, R2 ;  /* 0x0000001113021223 */ /* 0x010fc60000000002 */
[----:B------:R-:W4:Y:S04]  /*0670*/  @P3 LDG.E R25, desc[UR10][R12.64+0x14] ;  /* 0x0000140a0c193981 */ /* 0x000f28000c1e1900 */
[----:B------:R-:W4:Y:S04]  /*0680*/  @P3 LDG.E R22, desc[UR10][R10.64+0x14] ;  /* 0x0000140a0a163981 */ /* 0x000f28000c1e1900 */
[----:B------:R-:W5:Y:S04]  /*0690*/  @P5 LDG.E R17, desc[UR10][R12.64+0x18] ;  /* 0x0000180a0c115981 */ /* 0x000f68000c1e1900 */
[----:B------:R-:W5:Y:S04]  /*06a0*/  @P5 LDG.E R19, desc[UR10][R10.64+0x18] ;  /* 0x0000180a0a135981 */ /* 0x000f68000c1e1900 */
[----:B------:R-:W5:Y:S04]  /*06b0*/  @P6 LDG.E R27, desc[UR10][R12.64+0x1c] ;  /* 0x00001c0a0c1b6981 */ /* 0x000f68000c1e1900 */
[----:B------:R-:W5:Y:S01]  /*06c0*/  @P6 LDG.E R24, desc[UR10][R10.64+0x1c] ;  /* 0x00001c0a0a186981 */ /* 0x000f62000c1e1900 */
[----:B------:R-:W-:-:S05]  /*06d0*/  VIADD R15, R15, 0x8 ;  /* 0x000000080f0f7836 */ /* 0x000fca0000000000 */
[----:B------:R-:W-:Y:S01]  /*06e0*/  ISETP.NE.AND P1, PT, R15, UR5, PT ;  /* 0x000000050f007c0c */ /* 0x000fe2000bf25270 */
[----:B--2---:R-:W-:-:S04]  /*06f0*/  @P2 FFMA R2, R21, R18, R2 ;  /* 0x0000001215022223 */ /* 0x004fc80000000002 */
[----:B---3--:R-:W-:-:S04]  /*0700*/  @P4 FFMA R2, R23, R20, R2 ;  /* 0x0000001417024223 */ /* 0x008fc80000000002 */
[----:B----4-:R-:W-:-:S04]  /*0710*/  @P3 FFMA R2, R25, R22, R2 ;  /* 0x0000001619023223 */ /* 0x010fc80000000002 */
[----:B-----5:R-:W-:-:S04]  /*0720*/  @P5 FFMA R2, R17, R19, R2 ;  /* 0x0000001311025223 */ /* 0x020fc80000000002 */
[----:B------:R-:W-:Y:S01]  /*0730*/  @P6 FFMA R2, R27, R24, R2 ;  /* 0x000000181b026223 */ /* 0x000fe20000000002 */
[----:B------:R-:W-:Y:S06]  /*0740*/  @P1 BRA `(.L_x_82) ;  /* 0xfffffff800dc1947 */ /* 0x000fec000383ffff */
[----:B------:R-:W-:-:S07]  /*0750*/  IMAD.U32 R7, RZ, RZ, UR5 ;  /* 0x00000005ff077e24 */ /* 0x000fce000f8e00ff */
.L_x_81:
[----:B------:R-:W-:-:S09]  /*0760*/  UISETP.NE.AND UP2, UPT, UR8, URZ, UPT ;  /* 0x000000ff0800728c */ /* 0x000fd2000bf45270 */
[----:B------:R-:W-:Y:S05]  /*0770*/  BRA.U !UP2, `(.L_x_83) ;  /* 0x000000050a987547 */ /* 0x000fea000b800000 */
[----:B------:R-:W-:Y:S01]  /*0780*/  UISETP.NE.AND UP2, UPT, UR9, URZ, UPT ;  /* 0x000000ff0900728c */ /* 0x000fe2000bf45270 */
[----:B------:R-:W-:Y:S10]  /*0790*/  BRA.U !UP1, `(.L_x_84) ;  /* 0x0000000109b87547 */ /* 0x000ff4000b800000 */
[----:B------:R-:W-:Y:S01]  /*07a0*/  IMAD.IADD R18, R4, 0x1, R7 ;  /* 0x0000000104127824 */ /* 0x000fe200078e0207 */
[----:B------:R-:W0:Y:S01]  /*07b0*/  LDC.64 R14, c[0x0][0x380] ;  /* 0x0000e000ff0e7b82 */ /* 0x000e220000000a00 */
[----:B------:R-:W-:Y:S02]  /*07c0*/  SHF.R.S32.HI R17, RZ, 0x1f, R5 ;  /* 0x0000001fff117819 */ /* 0x000fe40000011405 */
[C---:B------:R-:W-:Y:S01]  /*07d0*/  VIADD R20, R18.reuse, 0x1 ;  /* 0x0000000112147836 */ /* 0x040fe20000000000 */
[C---:B------:R-:W-:Y:S01]  /*07e0*/  ISETP.GE.AND P1, PT, R18.reuse, UR6, PT ;  /* 0x0000000612007c0c */ /* 0x040fe2000bf26270 */
[C---:B------:R-:W-:Y:S01]  /*07f0*/  VIADD R21, R18.reuse, 0x2 ;  /* 0x0000000212157836 */ /* 0x040fe20000000000 */
[----:B------:R-:W-:Y:S01]  /*0800*/  IADD3 R6, P2, PT, R5, R18, RZ ;  /* 0x0000001205067210 */ /* 0x000fe20007f5e0ff */
[C---:B------:R-:W-:Y:S01]  /*0810*/  VIADD R22, R18.reuse, 0x3 ;  /* 0x0000000312167836 */ /* 0x040fe20000000000 */
[C---:B------:R-:W-:Y:S01]  /*0820*/  ISETP.GT.AND P1, PT, R18.reuse, -0x1, !P1 ;  /* 0xffffffff1200780c */ /* 0x040fe20004f24270 */
[----:B------:R-:W1:Y:S01]  /*0830*/  LDC.64 R12, c[0x0][0x388] ;  /* 0x0000e200ff0c7b82 */ /* 0x000e620000000a00 */
[----:B------:R-:W-:-:S02]  /*0840*/  LEA.HI.X.SX32 R17, R18, R17, 0x1, P2 ;  /* 0x0000001112117211 */ /* 0x000fc400010f0eff */
[----:B------:R-:W-:Y:S02]  /*0850*/  PLOP3.LUT P1, PT, P1, P0, PT, 0x80, 0x8 ;  /* 0x000000000008781c */ /* 0x000fe40000f21070 */
[C---:B------:R-:W-:Y:S02]  /*0860*/  ISETP.GE.AND P2, PT, R20.reuse, UR6, PT ;  /* 0x0000000614007c0c */ /* 0x040fe4000bf46270 */
[C---:B------:R-:W-:Y:S01]  /*0870*/  ISETP.GE.AND P4, PT, R21.reuse, UR6, PT ;  /* 0x0000000615007c0c */ /* 0x040fe2000bf86270 */
[----:B------:R-:W2:Y:S01]  /*0880*/  LDC.64 R8, c[0x0][0x388] ;  /* 0x0000e200ff087b82 */ /* 0x000ea20000000a00 */
[----:B------:R-:W-:Y:S02]  /*0890*/  ISETP.GT.AND P2, PT, R20, -0x1, !P2 ;  /* 0xffffffff1400780c */ /* 0x000fe40005744270 */
[----:B------:R-:W-:Y:S02]  /*08a0*/  ISETP.GE.AND P3, PT, R22, UR6, PT ;  /* 0x0000000616007c0c */ /* 0x000fe4000bf66270 */
[----:B------:R-:W-:-:S02]  /*08b0*/  ISETP.GT.AND P4, PT, R21, -0x1, !P4 ;  /* 0xffffffff1500780c */ /* 0x000fc40006784270 */
[----:B------:R-:W-:Y:S01]  /*08c0*/  PLOP3.LUT P2, PT, P2, P0, PT, 0x80, 0x8 ;  /* 0x000000000008781c */ /* 0x000fe20001741070 */
[----:B------:R-:W3:Y:S01]  /*08d0*/  LDC.64 R10, c[0x0][0x380] ;  /* 0x0000e000ff0a7b82 */ /* 0x000ee20000000a00 */
[----:B------:R-:W-:Y:S01]  /*08e0*/  @P1 IMAD.IADD R19, R5, 0x1, R18 ;  /* 0x0000000105131824 */ /* 0x000fe200078e0212 */
[----:B------:R-:W-:Y:S02]  /*08f0*/  IADD3 R18, P5, PT, R7, UR12, RZ ;  /* 0x0000000c07127c10 */ /* 0x000fe4000ffbe0ff */
[----:B------:R-:W-:Y:S01]  /*0900*/  ISETP.GT.AND P3, PT, R22, -0x1, !P3 ;  /* 0xffffffff1600780c */ /* 0x000fe20005f64270 */
[----:B0-----:R-:W-:Y:S01]  /*0910*/  @P1 IMAD.WIDE R14, R19, 0x4, R14 ;  /* 0x00000004130e1825 */ /* 0x001fe200078e020e */
[----:B------:R-:W-:Y:S02]  /*0920*/  PLOP3.LUT P4, PT, P4, P0, PT, 0x80, 0x8 ;  /* 0x000000000008781c */ /* 0x000fe40002781070 */
[----:B------:R-:W-:Y:S01]  /*0930*/  PLOP3.LUT P3, PT, P3, P0, PT, 0x80, 0x8 ;  /* 0x000000000008781c */ /* 0x000fe20001f61070 */
[----:B------:R-:W-:-:S02]  /*0940*/  @P1 VIADD R19, R7, UR12 ;  /* 0x0000000c07131c36 */ /* 0x000fc40008000000 */
[----:B------:R-:W-:Y:S01]  /*0950*/  IMAD.X R20, RZ, RZ, RZ, P5 ;  /* 0x000000ffff147224 */ /* 0x000fe200028e06ff */
[----:B------:R-:W4:Y:S01]  /*0960*/  @P1 LDG.E R15, desc[UR10][R14.64] ;  /* 0x0000000a0e0f1981 */ /* 0x000f22000c1e1900 */
[----:B-1----:R-:W-:Y:S01]  /*0970*/  @P1 IMAD.WIDE.U32 R12, R19, 0x4, R12 ;  /* 0x00000004130c1825 */ /* 0x002fe200078e000c */
[----:B--2---:R-:W-:-:S05]  /*0980*/  LEA R8, P6, R18, R8, 0x2 ;  /* 0x0000000812087211 */ /* 0x004fca00078c10ff */
[----:B------:R-:W4:Y:S01]  /*0990*/  @P1 LDG.E R12, desc[UR10][R12.64] ;  /* 0x0000000a0c0c1981 */ /* 0x000f22000c1e1900 */
[----:B------:R-:W-:Y:S02]  /*09a0*/  LEA.HI.X R9, R18, R9, R20, 0x2, P6 ;  /* 0x0000000912097211 */ /* 0x000fe400030f1414 */
[----:B---3--:R-:W-:-:S03]  /*09b0*/  LEA R10, P5, R6, R10, 0x2 ;  /* 0x0000000a060a7211 */ /* 0x008fc600078a10ff */
[----:B------:R-:W2:Y:S01]  /*09c0*/  @P4 LDG.E R18, desc[UR10][R8.64+0x8] ;  /* 0x0000080a08124981 */ /* 0x000ea2000c1e1900 */
[----:B------:R-:W-:-:S03]  /*09d0*/  LEA.HI.X R11, R6, R11, R17, 0x2, P5 ;  /* 0x0000000b060b7211 */ /* 0x000fc600028f1411 */
[----:B------:R-:W3:Y:S04]  /*09e0*/  @P3 LDG.E R20, desc[UR10][R8.64+0xc] ;  /* 0x00000c0a08143981 */ /* 0x000ee8000c1e1900 */
[----:B------:R-:W5:Y:S04]  /*09f0*/  @P2 LDG.E R17, desc[UR10][R10.64+0x4] ;  /* 0x0000040a0a112981 */ /* 0x000f68000c1e1900 */
[----:B------:R-:W5:Y:S04]  /*0a00*/  @P2 LDG.E R6, desc[UR10][R8.64+0x4] ;  /* 0x0000040a08062981 */ /* 0x000f68000c1e1900 */
[----:B------:R-:W2:Y:S04]  /*0a10*/  @P4 LDG.E R19, desc[UR10][R10.64+0x8] ;  /* 0x0000080a0a134981 */ /* 0x000ea8000c1e1900 */
[----:B------:R-:W3:Y:S01]  /*0a20*/  @P3 LDG.E R21, desc[UR10][R10.64+0xc] ;  /* 0x00000c0a0a153981 */ /* 0x000ee2000c1e1900 */
[----:B------:R-:W-:-:S02]  /*0a30*/  VIADD R7, R7, 0x4 ;  /* 0x0000000407077836 */ /* 0x000fc40000000000 */
[----:B----4-:R-:W-:-:S04]  /*0a40*/  @P1 FFMA R2, R15, R12, R2 ;  /* 0x0000000c0f021223 */ /* 0x010fc80000000002 */
[----:B-----5:R-:W-:-:S04]  /*0a50*/  @P2 FFMA R2, R17, R6, R2 ;  /* 0x0000000611022223 */ /* 0x020fc80000000002 */
[----:B--2---:R-:W-:-:S04]  /*0a60*/  @P4 FFMA R2, R19, R18, R2 ;  /* 0x0000001213024223 */ /* 0x004fc80000000002 */
[----:B---3--:R-:W-:-:S07]  /*0a70*/  @P3 FFMA R2, R21, R20, R2 ;  /* 0x0000001415023223 */ /* 0x008fce0000000002 */
.L_x_84:
[----:B------:R-:W-:Y:S05]  /*0a80*/  BRA.U !UP2, `(.L_x_83) ;  /* 0x000000010ad47547 */ /* 0x000fea000b800000 */
[----:B------:R-:W0:Y:S01]  /*0a90*/  LDCU UR7, c[0x0][0x39c] ;  /* 0x00007380ff0777ac */ /* 0x000e220008000800 */
[----:B------:R-:W-:Y:S02]  /*0aa0*/  UISETP.NE.AND UP2, UPT, UR9, 0x1, UPT ;  /* 0x000000010900788c */ /* 0x000fe4000bf45270 */
[----:B0-----:R-:W-:-:S07]  /*0ab0*/  ULOP3.LUT UP3, URZ, UR7, 0x1, URZ, 0xc0, !UPT ;  /* 0x0000000107ff7892 */ /* 0x001fce000f86c0ff */
[----:B------:R-:W-:Y:S05]  /*0ac0*/  BRA.U !UP2, `(.L_x_85) ;  /* 0x000000010a807547 */ /* 0x000fea000b800000 */
[----:B------:R-:W-:Y:S01]  /*0ad0*/  IMAD.IADD R18, R4, 0x1, R7 ;  /* 0x0000000104127824 */ /* 0x000fe200078e0207 */
[----:B------:R-:W0:Y:S03]  /*0ae0*/  LDC.64 R14, c[0x0][0x380] ;  /* 0x0000e000ff0e7b82 */ /* 0x000e260000000a00 */
[C---:B------:R-:W-:Y:S01]  /*0af0*/  VIADD R6, R18.reuse, 0x1 ;  /* 0x0000000112067836 */ /* 0x040fe20000000000 */
[----:B------:R-:W-:-:S04]  /*0b00*/  ISETP.GE.AND P2, PT, R18, UR6, PT ;  /* 0x0000000612007c0c */ /* 0x000fc8000bf46270 */
[----:B------:R-:W-:Y:S01]  /*0b10*/  ISETP.GE.AND P1, PT, R6, UR6, PT ;  /* 0x0000000606007c0c */ /* 0x000fe2000bf26270 */
[----:B------:R-:W1:Y:S01]  /*0b20*/  LDC.64 R8, c[0x0][0x380] ;  /* 0x0000e000ff087b82 */ /* 0x000e620000000a00 */
[----:B------:R-:W-:Y:S02]  /*0b30*/  ISETP.GT.AND P2, PT, R18, -0x1, !P2 ;  /* 0xffffffff1200780c */ /* 0x000fe40005744270 */
[----:B------:R-:W-:Y:S02]  /*0b40*/  ISETP.GT.AND P1, PT, R6, -0x1, !P1 ;  /* 0xffffffff0600780c */ /* 0x000fe40004f24270 */
[----:B------:R-:W-:Y:S02]  /*0b50*/  PLOP3.LUT P2, PT, P2, P0, PT, 0x80, 0x8 ;  /* 0x000000000008781c */ /* 0x000fe40001741070 */
[----:B------:R-:W-:Y:S01]  /*0b60*/  PLOP3.LUT P1, PT, P1, P0, PT, 0x80, 0x8 ;  /* 0x000000000008781c */ /* 0x000fe20000f21070 */
[----:B------:R-:W2:Y:S08]  /*0b70*/  LDC.64 R12, c[0x0][0x388] ;  /* 0x0000e200ff0c7b82 */ /* 0x000eb00000000a00 */
[----:B------:R-:W3:Y:S02]  /*0b80*/  LDC.64 R10, c[0x0][0x388] ;  /* 0x0000e200ff0a7b82 */ /* 0x000ee40000000a00 */
[----:B------:R-:W-:-:S02]  /*0b90*/  @P2 IMAD.IADD R17, R5, 0x1, R18 ;  /* 0x0000000105112824 */ /* 0x000fc400078e0212 */
[----:B------:R-:W-:Y:S02]  /*0ba0*/  @P1 SHF.R.S32.HI R19, RZ, 0x1f, R5 ;  /* 0x0000001fff131819 */ /* 0x000fe40000011405 */
[----:B------:R-:W-:Y:S01]  /*0bb0*/  @P1 IADD3 R6, P3, PT, R5, R18, RZ ;  /* 0x0000001205061210 */ /* 0x000fe20007f7e0ff */
[----:B0-----:R-:W-:Y:S01]  /*0bc0*/  @P2 IMAD.WIDE R14, R17, 0x4, R14 ;  /* 0x00000004110e2825 */ /* 0x001fe200078e020e */
[C---:B------:R-:W-:Y:S02]  /*0bd0*/  @P1 IADD3 R20, P4, PT, R7.reuse, UR12, RZ ;  /* 0x0000000c07141c10 */ /* 0x040fe4000ff9e0ff */
[----:B------:R-:W-:Y:S01]  /*0be0*/  @P1 LEA.HI.X.SX32 R18, R18, R19, 0x1, P3 ;  /* 0x0000001312121211 */ /* 0x000fe200018f0eff */
[----:B------:R-:W-:Y:S01]  /*0bf0*/  @P2 VIADD R19, R7, UR12 ;  /* 0x0000000c07132c36 */ /* 0x000fe20008000000 */
[C---:B-1----:R-:W-:Y:S01]  /*0c00*/  @P1 LEA R8, P3, R6.reuse, R8, 0x2 ;  /* 0x0000000806081211 */ /* 0x042fe200078610ff */
[----:B------:R-:W-:Y:S01]  /*0c10*/  @P1 IMAD.X R17, RZ, RZ, RZ, P4 ;  /* 0x000000ffff111224 */ /* 0x000fe200020e06ff */
[----:B------:R-:W4:Y:S01]  /*0c20*/  @P2 LDG.E R15, desc[UR10][R14.64] ;  /* 0x0000000a0e0f2981 */ /* 0x000f22000c1e1900 */
[----:B--2---:R-:W-:Y:S01]  /*0c30*/  @P2 IMAD.WIDE.U32 R12, R19, 0x4, R12 ;  /* 0x00000004130c2825 */ /* 0x004fe200078e000c */
[----:B------:R-:W-:-:S05]  /*0c40*/  @P1 LEA.HI.X R9, R6, R9, R18, 0x2, P3 ;  /* 0x0000000906091211 */ /* 0x000fca00018f1412 */
[----:B------:R-:W4:Y:S01]  /*0c50*/  @P2 LDG.E R13, desc[UR10][R12.64] ;  /* 0x0000000a0c0d2981 */ /* 0x000f22000c1e1900 */
[----:B---3--:R-:W-:-:S03]  /*0c60*/  @P1 LEA R10, P4, R20, R10, 0x2 ;  /* 0x0000000a140a1211 */ /* 0x008fc600078810ff */
[----:B------:R-:W2:Y:S01]  /*0c70*/  @P1 LDG.E R9, desc[UR10][R8.64+0x4] ;  /* 0x0000040a08091981 */ /* 0x000ea2000c1e1900 */
[----:B------:R-:W-:-:S05]  /*0c80*/  @P1 LEA.HI.X R11, R20, R11, R17, 0x2, P4 ;  /* 0x0000000b140b1211 */ /* 0x000fca00020f1411 */
[----:B------:R-:W2:Y:S01]  /*0c90*/  @P1 LDG.E R10, desc[UR10][R10.64+0x4] ;  /* 0x0000040a0a0a1981 */ /* 0x000ea2000c1e1900 */
[----:B------:R-:W-:Y:S02]  /*0ca0*/  VIADD R7, R7, 0x2 ;  /* 0x0000000207077836 */ /* 0x000fe40000000000 */
[----:B----4-:R-:W-:-:S04]  /*0cb0*/  @P2 FFMA R2, R13, R15, R2 ;  /* 0x0000000f0d022223 */ /* 0x010fc80000000002 */
[----:B--2---:R-:W-:-:S07]  /*0cc0*/  @P1 FFMA R2, R9, R10, R2 ;  /* 0x0000000a09021223 */ /* 0x004fce0000000002 */
.L_x_85:
[----:B------:R-:W-:Y:S05]  /*0cd0*/  BRA.U !UP3, `(.L_x_83) ;  /* 0x000000010b407547 */ /* 0x000fea000b800000 */
[----:B------:R-:W-:Y:S01]  /*0ce0*/  IMAD.IADD R6, R4, 0x1, R7 ;  /* 0x0000000104067824 */ /* 0x000fe200078e0207 */
[----:B------:R-:W-:Y:S04]  /*0cf0*/  BSSY.RECONVERGENT B0, `(.L_x_83) ;  /* 0x000000e000007945 */ /* 0x000fe80003800200 */
[----:B------:R-:W-:-:S04]  /*0d00*/  ISETP.GE.AND P1, PT, R6, UR6, PT ;  /* 0x0000000606007c0c */ /* 0x000fc8000bf26270 */
[----:B------:R-:W-:-:S04]  /*0d10*/  ISETP.GT.AND P1, PT, R6, -0x1, !P1 ;  /* 0xffffffff0600780c */ /* 0x000fc80004f24270 */
[----:B------:R-:W-:-:S13]  /*0d20*/  PLOP3.LUT P1, PT, P1, P0, PT, 0x80, 0x8 ;  /* 0x000000000008781c */ /* 0x000fda0000f21070 */
[----:B------:R-:W-:Y:S05]  /*0d30*/  @!P1 BRA `(.L_x_86) ;  /* 0x0000000000249947 */ /* 0x000fea0003800000 */
[----:B------:R-:W0:Y:S01]  /*0d40*/  LDC.64 R8, c[0x0][0x380] ;  /* 0x0000e000ff087b82 */ /* 0x000e220000000a00 */
[----:B------:R-:W-:Y:S02]  /*0d50*/  IMAD.IADD R5, R5, 0x1, R6 ;  /* 0x0000000105057824 */ /* 0x000fe400078e0206 */
[----:B------:R-:W-:-:S05]  /*0d60*/  VIADD R13, R7, UR12 ;  /* 0x0000000c070d7c36 */ /* 0x000fca0008000000 */
[----:B------:R-:W1:Y:S01]  /*0d70*/  LDC.64 R10, c[0x0][0x388] ;  /* 0x0000e200ff0a7b82 */ /* 0x000e620000000a00 */
[----:B0-----:R-:W-:-:S06]  /*0d80*/  IMAD.WIDE R6, R5, 0x4, R8 ;  /* 0x0000000405067825 */ /* 0x001fcc00078e0208 */
[----:B------:R-:W2:Y:S01]  /*0d90*/  LDG.E R7, desc[UR10][R6.64] ;  /* 0x0000000a06077981 */ /* 0x000ea2000c1e1900 */
[----:B-1----:R-:W-:-:S06]  /*0da0*/  IMAD.WIDE.U32 R8, R13, 0x4, R10 ;  /* 0x000000040d087825 */ /* 0x002fcc00078e000a */
[----:B------:R-:W2:Y:S02]  /*0db0*/  LDG.E R8, desc[UR10][R8.64] ;  /* 0x0000000a08087981 */ /* 0x000ea4000c1e1900 */
[----:B--2---:R-:W-:-:S07]  /*0dc0*/  FFMA R2, R7, R8, R2 ;  /* 0x0000000807027223 */ /* 0x004fce0000000002 */
.L_x_86:
[----:B------:R-:W-:Y:S05]  /*0dd0*/  BSYNC.RECONVERGENT B0 ;  /* 0x0000000000007941 */ /* 0x000fea0003800200 */
.L_x_83:
[----:B------:R-:W-:Y:S05]  /*0de0*/  BRA.U UP0, `(.L_x_87) ;  /* 0xfffffff100f47547 */ /* 0x000fea000b83ffff */
.L_x_80:
[----:B------:R-:W0:Y:S01]  /*0df0*/  LDC.64 R4, c[0x0][0x390] ;  /* 0x0000e400ff047b82 */ /* 0x000e220000000a00 */
[----:B------:R-:W-:-:S04]  /*0e00*/  IMAD R3, R3, UR6, R0 ;  /* 0x0000000603037c24 */ /* 0x000fc8000f8e0200 */
[----:B0-----:R-:W-:-:S05]  /*0e10*/  IMAD.WIDE R4, R3, 0x4, R4 ;  /* 0x0000000403047825 */ /* 0x001fca00078e0204 */
[----:B------:R-:W-:Y:S01]  /*0e20*/  STG.E desc[UR10][R4.64], R2 ;  /* 0x0000000204007986 */ /* 0x000fe2000c10190a */
[----:B------:R-:W-:Y:S05]  /*0e30*/  EXIT ;  /* 0x000000000000794d */ /* 0x000fea0003800000 */
.L_x_88:
        /* <DEDUP_REMOVED lines=12> */
.L_x_111:


//--------------------- .text._Z31convolutionKernelWithoutPaddingPKfS0_Pfii --------------------------
	.section	.text._Z31convolutionKernelWithoutPaddingPKfS0_Pfii,"ax",@progbits
	.align	128
        .global         _Z31convolutionKernelWithoutPaddingPKfS0_Pfii
        .type           _Z31convolutionKernelWithoutPaddingPKfS0_Pfii,@function
        .size           _Z31convolutionKernelWithoutPaddingPKfS0_Pfii,(.L_x_112 - _Z31convolutionKernelWithoutPaddingPKfS0_Pfii)
        .other          _Z31convolutionKernelWithoutPaddingPKfS0_Pfii,@"STO_CUDA_ENTRY STV_DEFAULT"
_Z31convolutionKernelWithoutPaddingPKfS0_Pfii:
.text._Z31convolutionKernelWithoutPaddingPKfS0_Pfii:
[----:B------:R-:W-:Y:S01]  /*0000*/  LDC R1, c[0x0][0x37c] ;  /* 0x0000df00ff017b82 */ /* 0x000fe20000000800 */
[----:B------:R-:W0:Y:S07]  /*0010*/  S2R R3, SR_TID.X ;  /* 0x0000000000037919 */ /* 0x000e2e0000002100 */
[----:B------:R-:W0:Y:S01]  /*0020*/  LDC R0, c[0x0][0x360] ;  /* 0x0000d800ff007b82 */ /* 0x000e220000000800 */
[----:B------:R-:W1:Y:S07]  /*0030*/  S2R R2, SR_TID.Y ;  /* 0x0000000000027919 */ /* 0x000e6e0000002200 */
[----:B------:R-:W0:Y:S08]  /*0040*/  S2UR UR4, SR_CTAID.X ;  /* 0x00000000000479c3 */ /* 0x000e300000002500 */
[----:B------:R-:W1:Y:S08]  /*0050*/  S2UR UR5, SR_CTAID.Y ;  /* 0x00000000000579c3 */ /* 0x000e700000002600 */
[----:B------:R-:W1:Y:S08]  /*0060*/  LDC R7, c[0x0][0x364] ;  /* 0x0000d900ff077b82 */ /* 0x000e700000000800 */
[----:B------:R-:W2:Y:S01]  /*0070*/  LDC.64 R8, c[0x0][0x398] ;  /* 0x0000e600ff087b82 */ /* 0x000ea20000000a00 */
[----:B0-----:R-:W-:-:S02]  /*0080*/  IMAD R0, R0, UR4, R3 ;  /* 0x0000000400007c24 */ /* 0x001fc4000f8e0203 */
[----:B-1----:R-:W-:-:S05]  /*0090*/  IMAD R7, R7, UR5, R2 ;  /* 0x0000000507077c24 */ /* 0x002fca000f8e0202 */
[----:B------:R-:W-:Y:S02]  /*00a0*/  VIMNMX R3, PT, PT, R0, R7, !PT ;  /* 0x0000000700037248 */ /* 0x000fe40007fe0100 */
[----:B--2---:R-:W-:-:S04]  /*00b0*/  IADD3 R6, PT, PT, R8, -R9, RZ ;  /* 0x8000000908067210 */ /* 0x004fc80007ffe0ff */
[----:B------:R-:W-:-:S13]  /*00c0*/  ISETP.GT.AND P0, PT, R3, R6, PT ;  /* 0x000000060300720c */ /* 0x000fda0003f04270 */
[----:B------:R-:W-:Y:S05]  /*00d0*/  @P0 EXIT ;  /* 0x000000000000094d */ /* 0x000fea0003800000 */
[----:B------:R-:W-:Y:S01]  /*00e0*/  ISETP.GE.AND P0, PT, R9, 0x1, PT ;  /* 0x000000010900780c */ /* 0x000fe20003f06270 */
[----:B------:R-:W0:Y:S01]  /*00f0*/  LDCU.64 UR10, c[0x0][0x358] ;  /* 0x00006b00ff0a77ac */ /* 0x000e220008000a00 */
[----:B------:R-:W-:-:S11]  /*0100*/  HFMA2 R14, -RZ, RZ, 0, 0 ;  /* 0x00000000ff0e7431 */ /* 0x000fd600000001ff */
[----:B------:R-:W-:Y:S05]  /*0110*/  @!P0 BRA `(.L_x_89) ;  /* 0x0000000800dc8947 */ /* 0x000fea0003800000 */
[----:B------:R-:W1:Y:S01]  /*0120*/  LDCU.64 UR6, c[0x0][0x380] ;  /* 0x00007000ff0677ac */ /* 0x000e620008000a00 */
[C---:B------:R-:W-:Y:S02]  /*0130*/  LOP3.LUT R8, R9.reuse, 0x7ffffff0, RZ, 0xc0, !PT ;  /* 0x7ffffff009087812 */ /* 0x040fe400078ec0ff */
[C---:B------:R-:W-:Y:S01]  /*0140*/  LOP3.LUT R17, R9.reuse, 0xf, RZ, 0xc0, !PT ;  /* 0x0000000f09117812 */ /* 0x040fe200078ec0ff */
[----:B------:R-:W-:Y:S01]  /*0150*/  UMOV UR4, URZ ;  /* 0x000000ff00047c82 */ /* 0x000fe20008000000 */
[C---:B------:R-:W-:Y:S01]  /*0160*/  LOP3.LUT R18, R9.reuse, 0x7, RZ, 0xc0, !PT ;  /* 0x0000000709127812 */ /* 0x040fe200078ec0ff */
[----:B------:R-:W-:Y:S01]  /*0170*/  IMAD.MOV R10, RZ, RZ, -R8 ;  /* 0x000000ffff0a7224 */ /* 0x000fe200078e0a08 */
[----:B------:R-:W-:Y:S02]  /*0180*/  LOP3.LUT R9, R9, 0x3, RZ, 0xc0, !PT ;  /* 0x0000000309097812 */ /* 0x000fe400078ec0ff */
[----:B------:R-:W-:Y:S01]  /*0190*/  MOV R14, RZ ;  /* 0x000000ff000e7202 */ /* 0x000fe20000000f00 */
[----:B-1----:R-:W-:-:S04]  /*01a0*/  UIADD3 UR5, UP0, UPT, UR6, 0x20, URZ ;  /* 0x0000002006057890 */ /* 0x002fc8000ff1e0ff */
[----:B------:R-:W-:-:S12]  /*01b0*/  UIADD3.X UR8, UPT, UPT, URZ, UR7, URZ, UP0, !UPT ;  /* 0x00000007ff087290 */ /* 0x000fd800087fe4ff */
.L_x_95:
[----:B------:R-:W1:Y:S01]  /*01c0*/  LDCU.64 UR6, c[0x0][0x398] ;  /* 0x00007300ff0677ac */ /* 0x000e620008000a00 */
[----:B------:R-:W-:Y:S02]  /*01d0*/  IADD3 R11, PT, PT, R7, UR4, RZ ;  /* 0x00000004070b7c10 */ /* 0x000fe4000fffe0ff */
[----:B------:R-:W-:Y:S01]  /*01e0*/  MOV R16, RZ ;  /* 0x000000ff00107202 */ /* 0x000fe20000000f00 */
[----:B-1----:R-:W-:Y:S02]  /*01f0*/  UISETP.GE.U32.AND UP1, UPT, UR7, 0x10, UPT ;  /* 0x000000100700788c */ /* 0x002fe4000bf26070 */
[----:B------:R-:W-:Y:S01]  /*0200*/  IMAD R11, R11, UR6, R0 ;  /* 0x000000060b0b7c24 */ /* 0x000fe2000f8e0200 */
[----:B------:R-:W-:Y:S02]  /*0210*/  UIMAD UR12, UR4, UR7, URZ ;  /* 0x00000007040c72a4 */ /* 0x000fe4000f8e02ff */
[----:B------:R-:W-:-:S04]  /*0220*/  UIADD3 UR4, UPT, UPT, UR4, 0x1, URZ ;  /* 0x0000000104047890 */ /* 0x000fc8000fffe0ff */
[----:B------:R-:W-:Y:S01]  /*0230*/  UISETP.NE.AND UP0, UPT, UR4, UR7, UPT ;  /* 0x000000070400728c */ /* 0x000fe2000bf05270 */
[----:B------:R-:W-:Y:S10]  /*0240*/  BRA.U !UP1, `(.L_x_90) ;  /* 0x0000000509107547 */ /* 0x000ff4000b800000 */
[----:B------:R-:W1:Y:S01]  /*0250*/  LDCU.64 UR6, c[0x0][0x388] ;  /* 0x00007100ff0677ac */ /* 0x000e620008000a00 */
[----:B------:R-:W-:Y:S01]  /*0260*/  MOV R12, R11 ;  /* 0x0000000b000c7202 */ /* 0x000fe20000000f00 */
[----:B------:R-:W-:Y:S01]  /*0270*/  IMAD.MOV.U32 R13, RZ, RZ, R10 ;  /* 0x000000ffff0d7224 */ /* 0x000fe200078e000a */
[----:B-1----:R-:W-:-:S04]  /*0280*/  UIMAD.WIDE.U32 UR6, UR12, 0x4, UR6 ;  /* 0x000000040c0678a5 */ /* 0x002fc8000f8e0006 */
[----:B------:R-:W-:-:S04]  /*0290*/  UIADD3 UR9, UP1, UPT, UR6, 0x20, URZ ;  /* 0x0000002006097890 */ /* 0x000fc8000ff3e0ff */
[----:B------:R-:W-:Y:S02]  /*02a0*/  UIADD3.X UR6, UPT, UPT, URZ, UR7, URZ, UP1, !UPT ;  /* 0x00000007ff067290 */ /* 0x000fe40008ffe4ff */
[----:B------:R-:W-:-:S04]  /*02b0*/  MOV R15, UR9 ;  /* 0x00000009000f7c02 */ /* 0x000fc80008000f00 */
[----:B------:R-:W-:-:S07]  /*02c0*/  MOV R16, UR6 ;  /* 0x0000000600107c02 */ /* 0x000fce0008000f00 */
.L_x_91:
[----:B------:R-:W-:Y:S01]  /*02d0*/  MOV R4, UR5 ;  /* 0x0000000500047c02 */ /* 0x000fe20008000f00 */
[----:B------:R-:W-:Y:S01]  /*02e0*/  IMAD.U32 R5, RZ, RZ, UR8 ;  /* 0x00000008ff057e24 */ /* 0x000fe2000f8e00ff */
[----:B------:R-:W-:Y:S02]  /*02f0*/  MOV R2, R15 ;  /* 0x0000000f00027202 */ /* 0x000fe40000000f00 */
[----:B------:R-:W-:Y:S01]  /*0300*/  MOV R3, R16 ;  /* 0x0000001000037202 */ /* 0x000fe20000000f00 */
[----:B------:R-:W-:-:S04]  /*0310*/  IMAD.WIDE R4, R12, 0x4, R4 ;  /* 0x000000040c047825 */ /* 0x000fc800078e0204 */
[----:B0-----:R-:W2:Y:S04]  /*0320*/  LDG.E R24, desc[UR10][R2.64+-0x20] ;  /* 0xffffe00a02187981 */ /* 0x001ea8000c1e1900 */
        /* <DEDUP_REMOVED lines=14> */
[----:B------:R-:W2:Y:S04]  /*0410*/  LDG.E R15, desc[UR10][R4.64+-0xc] ;  /* 0xfffff40a040f7981 */ /* 0x000ea8000c1e1900 */
[----:B------:R-:W3:Y:S01]  /*0420*/  LDG.E R25, desc[UR10][R4.64] ;  /* 0x0000000a04197981 */ /* 0x000ee2000c1e1900 */
[----:B----4-:R-:W-:-:S03]  /*0430*/  FFMA R26, R23, R22, R26 ;  /* 0x00000016171a7223 */ /* 0x010fc6000000001a */
[----:B------:R-:W4:Y:S04]  /*0440*/  LDG.E R22, desc[UR10][R2.64+-0x8] ;  /* 0xfffff80a02167981 */ /* 0x000f28000c1e1900 */
[----:B------:R-:W4:Y:S01]  /*0450*/  LDG.E R23, desc[UR10][R4.64+-0x8] ;  /* 0xfffff80a04177981 */ /* 0x000f22000c1e1900 */
[----:B-----5:R-:W-:-:S03]  /*0460*/  FFMA R26, R21, R20, R26 ;  /* 0x00000014151a7223 */ /* 0x020fc6000000001a */
[----:B------:R-:W5:Y:S04]  /*0470*/  LDG.E R20, desc[UR10][R2.64+-0x4] ;  /* 0xfffffc0a02147981 */ /* 0x000f68000c1e1900 */
[----:B------:R-:W5:Y:S01]  /*0480*/  LDG.E R21, desc[UR10][R4.64+-0x4] ;  /* 0xfffffc0a04157981 */ /* 0x000f62000c1e1900 */
[----:B------:R-:W-:-:S03]  /*0490*/  FFMA R26, R19, R16, R26 ;  /* 0x00000010131a7223 */ /* 0x000fc6000000001a */
[----:B------:R-:W3:Y:S04]  /*04a0*/  LDG.E R19, desc[UR10][R2.64+0x4] ;  /* 0x0000040a02137981 */ /* 0x000ee8000c1e1900 */
[----:B------:R-:W3:Y:S01]  /*04b0*/  LDG.E R16, desc[UR10][R4.64+0x4] ;  /* 0x0000040a04107981 */ /* 0x000ee2000c1e1900 */
[----:B--2---:R-:W-:-:S03]  /*04c0*/  FFMA R14, R15, R14, R26 ;  /* 0x0000000e0f0e7223 */ /* 0x004fc6000000001a */
[----:B------:R-:W2:Y:S04]  /*04d0*/  LDG.E R15, desc[UR10][R2.64+0x8] ;  /* 0x0000080a020f7981 */ /* 0x000ea8000c1e1900 */
[----:B------:R-:W2:Y:S01]  /*04e0*/  LDG.E R26, desc[UR10][R4.64+0x1c] ;  /* 0x00001c0a041a7981 */ /* 0x000ea2000c1e1900 */
[----:B----4-:R-:W-:-:S03]  /*04f0*/  FFMA R22, R23, R22, R14 ;  /* 0x0000001617167223 */ /* 0x010fc6000000000e */
[----:B------:R-:W2:Y:S04]  /*0500*/  LDG.E R14, desc[UR10][R4.64+0x8] ;  /* 0x0000080a040e7981 */ /* 0x000ea8000c1e1900 */
[----:B------:R-:W4:Y:S01]  /*0510*/  LDG.E R23, desc[UR10][R4.64+0x10] ;  /* 0x0000100a04177981 */ /* 0x000f22000c1e1900 */
[----:B-----5:R-:W-:-:S03]  /*0520*/  FFMA R22, R21, R20, R22 ;  /* 0x0000001415167223 */ /* 0x020fc60000000016 */
[----:B------:R-:W5:Y:S01]  /*0530*/  LDG.E R21, desc[UR10][R2.64+0xc] ;  /* 0x00000c0a02157981 */ /* 0x000f62000c1e1900 */
[----:B---3--:R-:W-:-:S03]  /*0540*/  FFMA R25, R25, R24, R22 ;  /* 0x0000001819197223 */ /* 0x008fc60000000016 */
[----:B------:R-:W5:Y:S04]  /*0550*/  LDG.E R20, desc[UR10][R4.64+0xc] ;  /* 0x00000c0a04147981 */ /* 0x000f68000c1e1900 */
[----:B------:R-:W4:Y:S01]  /*0560*/  LDG.E R22, desc[UR10][R2.64+0x10] ;  /* 0x0000100a02167981 */ /* 0x000f22000c1e1900 */
[----:B------:R-:W-:-:S03]  /*0570*/  FFMA R29, R16, R19, R25 ;  /* 0x00000013101d7223 */ /* 0x000fc60000000019 */
[----:B------:R-:W3:Y:S04]  /*0580*/  LDG.E R25, desc[UR10][R2.64+0x14] ;  /* 0x0000140a02197981 */ /* 0x000ee8000c1e1900 */
[----:B------:R-:W3:Y:S04]  /*0590*/  LDG.E R24, desc[UR10][R4.64+0x14] ;  /* 0x0000140a04187981 */ /* 0x000ee8000c1e1900 */
[----:B------:R-:W3:Y:S04]  /*05a0*/  LDG.E R16, desc[UR10][R2.64+0x18] ;  /* 0x0000180a02107981 */ /* 0x000ee8000c1e1900 */
[----:B------:R-:W3:Y:S01]  /*05b0*/  LDG.E R19, desc[UR10][R4.64+0x18] ;  /* 0x0000180a04137981 */ /* 0x000ee2000c1e1900 */
[----:B------:R-:W-:-:S04]  /*05c0*/  IADD3 R13, PT, PT, R13, 0x10, RZ ;  /* 0x000000100d0d7810 */ /* 0x000fc80007ffe0ff */
[----:B------:R-:W-:Y:S02]  /*05d0*/  ISETP.NE.AND P0, PT, R13, RZ, PT ;  /* 0x000000ff0d00720c */ /* 0x000fe40003f05270 */
[----:B------:R-:W-:Y:S01]  /*05e0*/  IADD3 R12, PT, PT, R12, 0x10, RZ ;  /* 0x000000100c0c7810 */ /* 0x000fe20007ffe0ff */
[----:B--2---:R-:W-:-:S04]  /*05f0*/  FFMA R15, R14, R15, R29 ;  /* 0x0000000f0e0f7223 */ /* 0x004fc8000000001d */
[----:B-----5:R-:W-:-:S04]  /*0600*/  FFMA R20, R20, R21, R15 ;  /* 0x0000001514147223 */ /* 0x020fc8000000000f */
[----:B----4-:R-:W-:Y:S01]  /*0610*/  FFMA R23, R23, R22, R20 ;  /* 0x0000001617177223 */ /* 0x010fe20000000014 */
[----:B------:R-:W-:-:S03]  /*0620*/  IADD3 R15, P1, PT, R2, 0x40, RZ ;  /* 0x00000040020f7810 */ /* 0x000fc60007f3e0ff */
[----:B---3--:R-:W-:-:S04]  /*0630*/  FFMA R24, R24, R25, R23 ;  /* 0x0000001918187223 */ /* 0x008fc80000000017 */
[----:B------:R-:W-:Y:S01]  /*0640*/  FFMA R19, R19, R16, R24 ;  /* 0x0000001013137223 */ /* 0x000fe20000000018 */
[----:B------:R-:W-:-:S03]  /*0650*/  IMAD.X R16, RZ, RZ, R3, P1 ;  /* 0x000000ffff107224 */ /* 0x000fc600008e0603 */
[----:B------:R-:W-:Y:S01]  /*0660*/  FFMA R14, R26, R27, R19 ;  /* 0x0000001b1a0e7223 */ /* 0x000fe20000000013 */
[----:B------:R-:W-:Y:S06]  /*0670*/  @P0 BRA `(.L_x_91) ;  /* 0xfffffffc00140947 */ /* 0x000fec000383ffff */
[----:B------:R-:W-:-:S07]  /*0680*/  MOV R16, R8 ;  /* 0x0000000800107202 */ /* 0x000fce0000000f00 */
.L_x_90:
[----:B------:R-:W-:-:S13]  /*0690*/  ISETP.NE.AND P0, PT, R17, RZ, PT ;  /* 0x000000ff1100720c */ /* 0x000fda0003f05270 */
[----:B------:R-:W-:Y:S05]  /*06a0*/  @!P0 BRA `(.L_x_92) ;  /* 0x0000000400748947 */ /* 0x000fea0003800000 */
[----:B------:R-:W-:Y:S02]  /*06b0*/  IADD3 R2, PT, PT, R17, -0x1, RZ ;  /* 0xffffffff11027810 */ /* 0x000fe40007ffe0ff */
[----:B------:R-:W-:Y:S02]  /*06c0*/  ISETP.NE.AND P0, PT, R18, RZ, PT ;  /* 0x000000ff1200720c */ /* 0x000fe40003f05270 */
[----:B------:R-:W-:-:S13]  /*06d0*/  ISETP.GE.U32.AND P1, PT, R2, 0x7, PT ;  /* 0x000000070200780c */ /* 0x000fda0003f26070 */
[----:B------:R-:W-:Y:S05]  /*06e0*/  @!P1 BRA `(.L_x_93) ;  /* 0x0000000000909947 */ /* 0x000fea0003800000 */
[----:B------:R-:W1:Y:S01]  /*06f0*/  LDC.64 R12, c[0x0][0x388] ;  /* 0x0000e200ff0c7b82 */ /* 0x000e620000000a00 */
[----:B------:R-:W-:Y:S01]  /*0700*/  IADD3 R5, PT, PT, R11, R16, RZ ;  /* 0x000000100b057210 */ /* 0x000fe20007ffe0ff */
[----:B------:R-:W-:-:S06]  /*0710*/  VIADD R15, R16, UR12 ;  /* 0x0000000c100f7c36 */ /* 0x000fcc0008000000 */
[----:B------:R-:W2:Y:S01]  /*0720*/  LDC.64 R2, c[0x0][0x380] ;  /* 0x0000e000ff027b82 */ /* 0x000ea20000000a00 */
[----:B-1----:R-:W-:-:S05]  /*0730*/  IMAD.WIDE.U32 R12, R15, 0x4, R12 ;  /* 0x000000040f0c7825 */ /* 0x002fca00078e000c */
[----:B0-----:R-:W3:Y:S01]  /*0740*/  LDG.E R23, desc[UR10][R12.64] ;  /* 0x0000000a0c177981 */ /* 0x001ee2000c1e1900 */
[----:B--2---:R-:W-:Y:S02]  /*0750*/  IMAD.WIDE R2, R5, 0x4, R2 ;  /* 0x0000000405027825 */ /* 0x004fe400078e0202 */
[----:B------:R-:W0:Y:S03]  /*0760*/  LDC.64 R4, c[0x0][0x388] ;  /* 0x0000e200ff047b82 */ /* 0x000e260000000a00 */
[----:B------:R-:W3:Y:S01]  /*0770*/  LDG.E R21, desc[UR10][R2.64] ;  /* 0x0000000a02157981 */ /* 0x000ee2000c1e1900 */
[----:B------:R-:W-:-:S03]  /*0780*/  IADD3 R15, P1, PT, R16, UR12, RZ ;  /* 0x0000000c100f7c10 */ /* 0x000fc6000ff3e0ff */
[----:B------:R-:W2:Y:S01]  /*0790*/  LDG.E R19, desc[UR10][R2.64+0x8] ;  /* 0x0000080a02137981 */ /* 0x000ea2000c1e1900 */
[----:B------:R-:W-:-:S03]  /*07a0*/  IADD3.X R20, PT, PT, RZ, RZ, RZ, P1, !PT ;  /* 0x000000ffff147210 */ /* 0x000fc60000ffe4ff */
[----:B------:R-:W4:Y:S04]  /*07b0*/  LDG.E R12, desc[UR10][R2.64+0xc] ;  /* 0x00000c0a020c7981 */ /* 0x000f28000c1e1900 */
[----:B------:R-:W5:Y:S01]  /*07c0*/  LDG.E R25, desc[UR10][R2.64+0x1c] ;  /* 0x00001c0a02197981 */ /* 0x000f62000c1e1900 */
[----:B0-----:R-:W-:-:S04]  /*07d0*/  LEA R4, P1, R15, R4, 0x2 ;  /* 0x000000040f047211 */ /* 0x001fc800078210ff */
[----:B------:R-:W-:Y:S02]  /*07e0*/  LEA.HI.X R5, R15, R5, R20, 0x2, P1 ;  /* 0x000000050f057211 */ /* 0x000fe400008f1414 */
[----:B------:R-:W2:Y:S04]  /*07f0*/  LDG.E R15, desc[UR10][R2.64+0x4] ;  /* 0x0000040a020f7981 */ /* 0x000ea8000c1e1900 */
[----:B------:R-:W2:Y:S04]  /*0800*/  LDG.E R20, desc[UR10][R4.64+0x4] ;  /* 0x0000040a04147981 */ /* 0x000ea8000c1e1900 */
[----:B------:R-:W4:Y:S04]  /*0810*/  LDG.E R22, desc[UR10][R4.64+0x8] ;  /* 0x0000080a04167981 */ /* 0x000f28000c1e1900 */
[----:B------:R-:W5:Y:S04]  /*0820*/  LDG.E R13, desc[UR10][R4.64+0xc] ;  /* 0x00000c0a040d7981 */ /* 0x000f68000c1e1900 */
[----:B------:R-:W5:Y:S04]  /*0830*/  LDG.E R24, desc[UR10][R4.64+0x10] ;  /* 0x0000100a04187981 */ /* 0x000f68000c1e1900 */
[----:B------:R-:W5:Y:S04]  /*0840*/  LDG.E R26, desc[UR10][R4.64+0x14] ;  /* 0x0000140a041a7981 */ /* 0x000f68000c1e1900 */
[----:B------:R-:W5:Y:S04]  /*0850*/  LDG.E R27, desc[UR10][R4.64+0x18] ;  /* 0x0000180a041b7981 */ /* 0x000f68000c1e1900 */
[----:B------:R-:W5:Y:S01]  /*0860*/  LDG.E R28, desc[UR10][R4.64+0x1c] ;  /* 0x00001c0a041c7981 */ /* 0x000f62000c1e1900 */
[----:B---3--:R-:W-:-:S03]  /*0870*/  FFMA R29, R21, R23, R14 ;  /* 0x00000017151d7223 */ /* 0x008fc6000000000e */
[----:B------:R-:W3:Y:S04]  /*0880*/  LDG.E R23, desc[UR10][R2.64+0x10] ;  /* 0x0000100a02177981 */ /* 0x000ee8000c1e1900 */
[----:B------:R-:W3:Y:S04]  /*0890*/  LDG.E R21, desc[UR10][R2.64+0x14] ;  /* 0x0000140a02157981 */ /* 0x000ee8000c1e1900 */
[----:B------:R-:W3:Y:S01]  /*08a0*/  LDG.E R14, desc[UR10][R2.64+0x18] ;  /* 0x0000180a020e7981 */ /* 0x000ee2000c1e1900 */
[----:B--2---:R-:W-:-:S04]  /*08b0*/  FFMA R20, R15, R20, R29 ;  /* 0x000000140f147223 */ /* 0x004fc8000000001d */
[----:B----4-:R-:W-:-:S04]  /*08c0*/  FFMA R19, R19, R22, R20 ;  /* 0x0000001613137223 */ /* 0x010fc80000000014 */
[----:B-----5:R-:W-:Y:S01]  /*08d0*/  FFMA R12, R12, R13, R19 ;  /* 0x0000000d0c0c7223 */ /* 0x020fe20000000013 */
[----:B------:R-:W-:-:S03]  /*08e0*/  IADD3 R16, PT, PT, R16, 0x8, RZ ;  /* 0x0000000810107810 */ /* 0x000fc60007ffe0ff */
[----:B---3--:R-:W-:-:S04]  /*08f0*/  FFMA R12, R23, R24, R12 ;  /* 0x00000018170c7223 */ /* 0x008fc8000000000c */
[----:B------:R-:W-:-:S04]  /*0900*/  FFMA R21, R21, R26, R12 ;  /* 0x0000001a15157223 */ /* 0x000fc8000000000c */
[----:B------:R-:W-:-:S04]  /*0910*/  FFMA R14, R14, R27, R21 ;  /* 0x0000001b0e0e7223 */ /* 0x000fc80000000015 */
[----:B------:R-:W-:-:S07]  /*0920*/  FFMA R14, R25, R28, R14 ;  /* 0x0000001c190e7223 */ /* 0x000fce000000000e */
.L_x_93:
[----:B------:R-:W-:Y:S05]  /*0930*/  @!P0 BRA `(.L_x_92) ;  /* 0x0000000000d08947 */ /* 0x000fea0003800000 */
[----:B------:R-:W-:Y:S01]  /*0940*/  VIADD R2, R18, 0xffffffff ;  /* 0xffffffff12027836 */ /* 0x000fe20000000000 */
[----:B------:R-:W-:-:S04]  /*0950*/  ISETP.NE.AND P0, PT, R9, RZ, PT ;  /* 0x000000ff0900720c */ /* 0x000fc80003f05270 */
[----:B------:R-:W-:-:S13]  /*0960*/  ISETP.GE.U32.AND P1, PT, R2, 0x3, PT ;  /* 0x000000030200780c */ /* 0x000fda0003f26070 */
[----:B------:R-:W-:Y:S05]  /*0970*/  @!P1 BRA `(.L_x_94) ;  /* 0x0000000000609947 */ /* 0x000fea0003800000 */
[----:B------:R-:W1:Y:S01]  /*0980*/  LDC.64 R4, c[0x0][0x388] ;  /* 0x0000e200ff047b82 */ /* 0x000e620000000a00 */
[C---:B------:R-:W-:Y:S02]  /*0990*/  IADD3 R19, PT, PT, R16.reuse, UR12, RZ ;  /* 0x0000000c10137c10 */ /* 0x040fe4000fffe0ff */
[----:B------:R-:W-:Y:S02]  /*09a0*/  IADD3 R20, P1, PT, R16, UR12, RZ ;  /* 0x0000000c10147c10 */ /* 0x000fe4000ff3e0ff */
[----:B------:R-:W-:-:S03]  /*09b0*/  IADD3 R15, PT, PT, R11, R16, RZ ;  /* 0x000000100b0f7210 */ /* 0x000fc60007ffe0ff */
[----:B------:R-:W2:Y:S08]  /*09c0*/  LDC.64 R2, c[0x0][0x388] ;  /* 0x0000e200ff027b82 */ /* 0x000eb00000000a00 */
[----:B------:R-:W3:Y:S01]  /*09d0*/  LDC.64 R12, c[0x0][0x380] ;  /* 0x0000e000ff0c7b82 */ /* 0x000ee20000000a00 */
[----:B-1----:R-:W-:Y:S01]  /*09e0*/  IMAD.WIDE.U32 R4, R19, 0x4, R4 ;  /* 0x0000000413047825 */ /* 0x002fe200078e0004 */
[----:B------:R-:W-:-:S05]  /*09f0*/  IADD3.X R19, PT, PT, RZ, RZ, RZ, P1, !PT ;  /* 0x000000ffff137210 */ /* 0x000fca0000ffe4ff */
[----:B0-----:R-:W4:Y:S01]  /*0a00*/  LDG.E R4, desc[UR10][R4.64] ;  /* 0x0000000a04047981 */ /* 0x001f22000c1e1900 */
[----:B--2---:R-:W-:-:S04]  /*0a10*/  LEA R2, P1, R20, R2, 0x2 ;  /* 0x0000000214027211 */ /* 0x004fc800078210ff */
[----:B------:R-:W-:Y:S01]  /*0a20*/  LEA.HI.X R3, R20, R3, R19, 0x2, P1 ;  /* 0x0000000314037211 */ /* 0x000fe200008f1413 */
[----:B---3--:R-:W-:-:S04]  /*0a30*/  IMAD.WIDE R12, R15, 0x4, R12 ;  /* 0x000000040f0c7825 */ /* 0x008fc800078e020c */
[----:B------:R-:W2:Y:S04]  /*0a40*/  LDG.E R19, desc[UR10][R2.64+0x4] ;  /* 0x0000040a02137981 */ /* 0x000ea8000c1e1900 */
[----:B------:R-:W4:Y:S04]  /*0a50*/  LDG.E R15, desc[UR10][R12.64] ;  /* 0x0000000a0c0f7981 */ /* 0x000f28000c1e1900 */
[----:B------:R-:W2:Y:S04]  /*0a60*/  LDG.E R20, desc[UR10][R12.64+0x4] ;  /* 0x0000040a0c147981 */ /* 0x000ea8000c1e1900 */
[----:B------:R-:W3:Y:S04]  /*0a70*/  LDG.E R22, desc[UR10][R12.64+0x8] ;  /* 0x0000080a0c167981 */ /* 0x000ee8000c1e1900 */
[----:B------:R-:W3:Y:S04]  /*0a80*/  LDG.E R21, desc[UR10][R2.64+0x8] ;  /* 0x0000080a02157981 */ /* 0x000ee8000c1e1900 */
[----:B------:R-:W5:Y:S04]  /*0a90*/  LDG.E R24, desc[UR10][R12.64+0xc] ;  /* 0x00000c0a0c187981 */ /* 0x000f68000c1e1900 */
[----:B------:R-:W5:Y:S01]  /*0aa0*/  LDG.E R23, desc[UR10][R2.64+0xc] ;  /* 0x00000c0a02177981 */ /* 0x000f62000c1e1900 */
[----:B------:R-:W-:-:S02]  /*0ab0*/  VIADD R16, R16, 0x4 ;  /* 0x0000000410107836 */ /* 0x000fc40000000000 */
[----:B----4-:R-:W-:-:S04]  /*0ac0*/  FFMA R15, R15, R4, R14 ;  /* 0x000000040f0f7223 */ /* 0x010fc8000000000e */
[----:B--2---:R-:W-:-:S04]  /*0ad0*/  FFMA R15, R20, R19, R15 ;  /* 0x00000013140f7223 */ /* 0x004fc8000000000f */
[----:B---3--:R-:W-:-:S04]  /*0ae0*/  FFMA R15, R22, R21, R15 ;  /* 0x00000015160f7223 */ /* 0x008fc8000000000f */
[----:B-----5:R-:W-:-:S07]  /*0af0*/  FFMA R14, R24, R23, R15 ;  /* 0x00000017180e7223 */ /* 0x020fce000000000f */
.L_x_94:
[----:B------:R-:W-:Y:S05]  /*0b00*/  @!P0 BRA `(.L_x_92) ;  /* 0x00000000005c8947 */ /* 0x000fea0003800000 */
[----:B------:R-:W1:Y:S01]  /*0b10*/  LDC.64 R4, c[0x0][0x388] ;  /* 0x0000e200ff047b82 */ /* 0x000e620000000a00 */
[----:B------:R-:W-:Y:S02]  /*0b20*/  IADD3 R13, PT, PT, R16, UR12, RZ ;  /* 0x0000000c100d7c10 */ /* 0x000fe4000fffe0ff */
[----:B------:R-:W-:-:S05]  /*0b30*/  IADD3 R11, PT, PT, R11, R16, RZ ;  /* 0x000000100b0b7210 */ /* 0x000fca0007ffe0ff */
[----:B------:R-:W2:Y:S01]  /*0b40*/  LDC.64 R2, c[0x0][0x380] ;  /* 0x0000e000ff027b82 */ /* 0x000ea20000000a00 */
[----:B-1----:R-:W-:-:S06]  /*0b50*/  IMAD.WIDE.U32 R4, R13, 0x4, R4 ;  /* 0x000000040d047825 */ /* 0x002fcc00078e0004 */
[----:B0-----:R-:W3:Y:S01]  /*0b60*/  LDG.E R4, desc[UR10][R4.64] ;  /* 0x0000000a04047981 */ /* 0x001ee2000c1e1900 */
[----:B--2---:R-:W-:-:S05]  /*0b70*/  IMAD.WIDE R2, R11, 0x4, R2 ;  /* 0x000000040b027825 */ /* 0x004fca00078e0202 */
[----:B------:R-:W3:Y:S01]  /*0b80*/  LDG.E R11, desc[UR10][R2.64] ;  /* 0x0000000a020b7981 */ /* 0x000ee2000c1e1900 */
[----:B------:R-:W-:Y:S01]  /*0b90*/  ISETP.NE.AND P0, PT, R9, 0x1, PT ;  /* 0x000000010900780c */ /* 0x000fe20003f05270 */
[----:B---3--:R-:W-:-:S12]  /*0ba0*/  FFMA R14, R11, R4, R14 ;  /* 0x000000040b0e7223 */ /* 0x008fd8000000000e */
[----:B------:R-:W-:Y:S05]  /*0bb0*/  @!P0 BRA `(.L_x_92) ;  /* 0x0000000000308947 */ /* 0x000fea0003800000 */
[----:B------:R-:W0:Y:S01]  /*0bc0*/  LDC.64 R4, c[0x0][0x388] ;  /* 0x0000e200ff047b82 */ /* 0x000e220000000a00 */
[----:B------:R-:W-:Y:S02]  /*0bd0*/  IADD3 R11, P1, PT, R16, UR12, RZ ;  /* 0x0000000c100b7c10 */ /* 0x000fe4000ff3e0ff */
[----:B------:R-:W-:Y:S02]  /*0be0*/  ISETP.NE.AND P0, PT, R9, 0x2, PT ;  /* 0x000000020900780c */ /* 0x000fe40003f05270 */
[----:B------:R-:W-:-:S11]  /*0bf0*/  IADD3.X R12, PT, PT, RZ, RZ, RZ, P1, !PT ;  /* 0x000000ffff0c7210 */ /* 0x000fd60000ffe4ff */
[----:B------:R-:W2:Y:S01]  /*0c00*/  @P0 LDG.E R13, desc[UR10][R2.64+0x8] ;  /* 0x0000080a020d0981 */ /* 0x000ea2000c1e1900 */
[----:B0-----:R-:W-:-:S04]  /*0c10*/  LEA R4, P1, R11, R4, 0x2 ;  /* 0x000000040b047211 */ /* 0x001fc800078210ff */
[----:B------:R-:W-:Y:S02]  /*0c20*/  LEA.HI.X R5, R11, R5, R12, 0x2, P1 ;  /* 0x000000050b057211 */ /* 0x000fe400008f140c */
[----:B------:R-:W3:Y:S04]  /*0c30*/  LDG.E R11, desc[UR10][R2.64+0x4] ;  /* 0x0000040a020b7981 */ /* 0x000ee8000c1e1900 */
[----:B------:R-:W3:Y:S04]  /*0c40*/  LDG.E R12, desc[UR10][R4.64+0x4] ;  /* 0x0000040a040c7981 */ /* 0x000ee8000c1e1900 */
[----:B------:R-:W2:Y:S01]  /*0c50*/  @P0 LDG.E R15, desc[UR10][R4.64+0x8] ;  /* 0x0000080a040f0981 */ /* 0x000ea2000c1e1900 */
[----:B---3--:R-:W-:-:S04]  /*0c60*/  FFMA R14, R11, R12, R14 ;  /* 0x0000000c0b0e7223 */ /* 0x008fc8000000000e */
[----:B--2---:R-:W-:-:S07]  /*0c70*/  @P0 FFMA R14, R13, R15, R14 ;  /* 0x0000000f0d0e0223 */ /* 0x004fce000000000e */
.L_x_92:
[----:B------:R-:W-:Y:S05]  /*0c80*/  BRA.U UP0, `(.L_x_95) ;  /* 0xfffffff5004c7547 */ /* 0x000fea000b83ffff */
.L_x_89:
[----:B------:R-:W1:Y:S01]  /*0c90*/  LDC.64 R2, c[0x0][0x390] ;  /* 0x0000e400ff027b82 */ /* 0x000e620000000a00 */
[----:B------:R-:W-:-:S05]  /*0ca0*/  IMAD R7, R7, R6, R7 ;  /* 0x0000000607077224 */ /* 0x000fca00078e0207 */
[----:B------:R-:W-:-:S05]  /*0cb0*/  IADD3 R7, PT, PT, R0, R7, RZ ;  /* 0x0000000700077210 */ /* 0x000fca0007ffe0ff */
[----:B-1----:R-:W-:-:S05]  /*0cc0*/  IMAD.WIDE R2, R7, 0x4, R2 ;  /* 0x0000000407027825 */ /* 0x002fca00078e0202 */
[----:B0-----:R-:W-:Y:S01]  /*0cd0*/  STG.E desc[UR10][R2.64], R14 ;  /* 0x0000000e02007986 */ /* 0x001fe2000c10190a */
[----:B------:R-:W-:Y:S05]  /*0ce0*/  EXIT ;  /* 0x000000000000794d */ /* 0x000fea0003800000 */
.L_x_96:
        /* <DEDUP_REMOVED lines=9> */
.L_x_112:


//--------------------- .nv.shared._ZN3cub18CUB_300001_SM_10006detail11EmptyKernelIvEEvv --------------------------
	.section	.nv.shared._ZN3cub18CUB_300001_SM_10006detail11EmptyKernelIvEEvv,"aw",@nobits
	.sectionflags	@""
	.align	16
	.zero		1024


//--------------------- .nv.shared.reserved.0     --------------------------
	.section	.nv.shared.reserved.0,"aw",@nobits
	.weak		__nv_reservedSMEM_offset_0_alias
	.size		__nv_reservedSMEM_offset_0_alias, 0, 64
	.other		__nv_reservedSMEM_offset_0_alias,@"STO_CUDA_RESERVED_SHARED STV_DEFAULT"
__nv_reservedSMEM_offset_0_alias:
	.zero		0
	.zero		64


//--------------------- .nv.global                --------------------------
	.section	.nv.global,"aw",@nobits
.nv.global:
	.type		_ZN34_INTERNAL_ca8d7f73_4_k_cu_fb9087676thrust24THRUST_300001_SM_1000_NS12placeholders2_8E,@object
	.size		_ZN34_INTERNAL_ca8d7f73_4_k_cu_fb9087676thrust24THRUST_300001_SM_1000_NS12placeholders2_8E,(_ZN34_INTERNAL_ca8d7f73_4_k_cu_fb9087674cuda3std3__436_GLOBAL__N__ca8d7f73_4_k_cu_fb9087676ignoreE - _ZN34_INTERNAL_ca8d7f73_4_k_cu_fb9087676thrust24THRUST_300001_SM_1000_NS12placeholders2_8E)
_ZN34_INTERNAL_ca8d7f73_4_k_cu_fb9087676thrust24THRUST_300001_SM_1000_NS12placeholders2_8E:
	.zero		1
	.type		_ZN34_INTERNAL_ca8d7f73_4_k_cu_fb9087674cuda3std3__436_GLOBAL__N__ca8d7f73_4_k_cu_fb9087676ignoreE,@object
	.size		_ZN34_INTERNAL_ca8d7f73_4_k_cu_fb9087674cuda3std3__436_GLOBAL__N__ca8d7f73_4_k_cu_fb9087676ignoreE,(_ZN34_INTERNAL_ca8d7f73_4_k_cu_fb9087674cuda3std6ranges3__45__cpo4dataE - _ZN34_INTERNAL_ca8d7f73_4_k_cu_fb9087674cuda3std3__436_GLOBAL__N__ca8d7f73_4_k_cu_fb9087676ignoreE)
_ZN34_INTERNAL_ca8d7f73_4_k_cu_fb9087674cuda3std3__436_GLOBAL__N__ca8d7f73_4_k_cu_fb9087676ignoreE:
	.zero		1
	.type		_ZN34_INTERNAL_ca8d7f73_4_k_cu_fb9087674cuda3std6ranges3__45__cpo4dataE,@object
	.size		_ZN34_INTERNAL_ca8d7f73_4_k_cu_fb9087674cuda3std6ranges3__45__cpo4dataE,(_ZN34_INTERNAL_ca8d7f73_4_k_cu_fb9087676thrust24THRUST_300001_SM_1000_NS6system3cpp3parE - _ZN34_INTERNAL_ca8d7f73_4_k_cu_fb9087674cuda3std6ranges3__45__cpo4dataE)
_ZN34_INTERNAL_ca8d7f73_4_k_cu_fb9087674cuda3std6ranges3__45__cpo4dataE:
	.zero		1
	.type		_ZN34_INTERNAL_ca8d7f73_4_k_cu_fb9087676thrust24THRUST_300001_SM_1000_NS6system3cpp3parE,@object
	.size		_ZN34_INTERNAL_ca8d7f73_4_k_cu_fb9087676thrust24THRUST_300001_SM_1000_NS6system3cpp3parE,(_ZN34_INTERNAL_ca8d7f73_4_k_cu_fb9087674cuda3std3__45__cpo5beginE - _ZN34_INTERNAL_ca8d7f73_4_k_cu_fb9087676thrust24THRUST_300001_SM_1000_NS6system3cpp3parE)
_ZN34_INTERNAL_ca8d7f73_4_k_cu_fb9087676thrust24THRUST_300001_SM_1000_NS6system3cpp3parE:
	.zero		1
	.type		_ZN34_INTERNAL_ca8d7f73_4_k_cu_fb9087674cuda3std3__45__cpo5beginE,@object
	.size		_ZN34_INTERNAL_ca8d7f73_4_k_cu_fb9087674cuda3std3__45__cpo5beginE,(_ZN34_INTERNAL_ca8d7f73_4_k_cu_fb9087674cuda3std6ranges3__45__cpo5beginE - _ZN34_INTERNAL_ca8d7f73_4_k_cu_fb9087674cuda3std3__45__cpo5beginE)
_ZN34_INTERNAL_ca8d7f73_4_k_cu_fb9087674cuda3std3__45__cpo5beginE:
	.zero		1
	.type		_ZN34_INTERNAL_ca8d7f73_4_k_cu_fb9087674cuda3std6ranges3__45__cpo5beginE,@object
	.size		_ZN34_INTERNAL_ca8d7f73_4_k_cu_fb9087674cuda3std6ranges3__45__cpo5beginE,(_ZN34_INTERNAL_ca8d7f73_4_k_cu_fb9087676thrust24THRUST_300001_SM_1000_NS6deviceE - _ZN34_INTERNAL_ca8d7f73_4_k_cu_fb9087674cuda3std6ranges3__45__cpo5beginE)
_ZN34_INTERNAL_ca8d7f73_4_k_cu_fb9087674cuda3std6ranges3__45__cpo5beginE:
	.zero		1
	.type		_ZN34_INTERNAL_ca8d7f73_4_k_cu_fb9087676thrust24THRUST_300001_SM_1000_NS6deviceE,@object
	.size		_ZN34_INTERNAL_ca8d7f73_4_k_cu_fb9087676thrust24THRUST_300001_SM_1000_NS6deviceE,(_ZN34_INTERNAL_ca8d7f73_4_k_cu_fb9087674cuda3std3__47nulloptE - _ZN34_INTERNAL_ca8d7f73_4_k_cu_fb9087676thrust24THRUST_300001_SM_1000_NS6deviceE)
_ZN34_INTERNAL_ca8d7f73_4_k_cu_fb9087676thrust24THRUST_300001_SM_1000_NS6deviceE:
	.zero		1
	.type		_ZN34_INTERNAL_ca8d7f73_4_k_cu_fb9087674cuda3std3__47nulloptE,@object
	.size		_ZN34_INTERNAL_ca8d7f73_4_k_cu_fb9087674cuda3std3__47nulloptE,(_ZN34_INTERNAL_ca8d7f73_4_k_cu_fb9087674cuda3std6ranges3__45__cpo8distanceE - _ZN34_INTERNAL_ca8d7f73_4_k_cu_fb9087674cuda3std3__47nulloptE)
_ZN34_INTERNAL_ca8d7f73_4_k_cu_fb9087674cuda3std3__47nulloptE:
	.zero		1
	.type		_ZN34_INTERNAL_ca8d7f73_4_k_cu_fb9087674cuda3std6ranges3__45__cpo8distanceE,@object
	.size		_ZN34_INTERNAL_ca8d7f73_4_k_cu_fb9087674cuda3std6ranges3__45__cpo8distanceE,(_ZN34_INTERNAL_ca8d7f73_4_k_cu_fb9087676thrust24THRUST_300001_SM_1000_NS12placeholders2_4E - _ZN34_INTERNAL_ca8d7f73_4_k_cu_fb9087674cuda3std6ranges3__45__cpo8distanceE)
_ZN34_INTERNAL_ca8d7f73_4_k_cu_fb9087674cuda3std6ranges3__45__cpo8distanceE:
	.zero		1
	.type		_ZN34_INTERNAL_ca8d7f73_4_k_cu_fb9087676thrust24THRUST_300001_SM_1000_NS12placeholders2_4E,@object
	.size		_ZN34_INTERNAL_ca8d7f73_4_k_cu_fb9087676thrust24THRUST_300001_SM_1000_NS12placeholders2_4E,(_ZN34_INTERNAL_ca8d7f73_4_k_cu_fb9087674cuda3std3__45__cpo6rbeginE - _ZN34_INTERNAL_ca8d7f73_4_k_cu_fb9087676thrust24THRUST_300001_SM_1000_NS12placeholders2_4E)
_ZN34_INTERNAL_ca8d7f73_4_k_cu_fb9087676thrust24THRUST_300001_SM_1000_NS12placeholders2_4E:
	.zero		1
	.type		_ZN34_INTERNAL_ca8d7f73_4_k_cu_fb9087674cuda3std3__45__cpo6rbeginE,@object
	.size		_ZN34_INTERNAL_ca8d7f73_4_k_cu_fb9087674cuda3std3__45__cpo6rbeginE,(_ZN34_INTERNAL_ca8d7f73_4_k_cu_fb9087674cuda3std6ranges3__45__cpo7advanceE - _ZN34_INTERNAL_ca8d7f73_4_k_cu_fb9087674cuda3std3__45__cpo6rbeginE)
_ZN34_INTERNAL_ca8d7f73_4_k_cu_fb9087674cuda3std3__45__cpo6rbeginE:
	.zero		1
	.type		_ZN34_INTERNAL_ca8d7f73_4_k_cu_fb9087674cuda3std6ranges3__45__cpo7advanceE,@object
	.size		_ZN34_INTERNAL_ca8d7f73_4_k_cu_fb9087674cuda3std6ranges3__45__cpo7advanceE,(_ZN34_INTERNAL_ca8d7f73_4_k_cu_fb9087676thrust24THRUST_300001_SM_1000_NS12placeholders3_10E - _ZN34_INTERNAL_ca8d7f73_4_k_cu_fb9087674cuda3std6ranges3__45__cpo7advanceE)
_ZN34_INTERNAL_ca8d7f73_4_k_cu_fb9087674cuda3std6ranges3__45__cpo7advanceE:
	.zero		1
	.type		_ZN34_INTERNAL_ca8d7f73_4_k_cu_fb9087676thrust24THRUST_300001_SM_1000_NS12placeholders3_10E,@object
	.size		_ZN34_INTERNAL_ca8d7f73_4_k_cu_fb9087676thrust24THRUST_300001_SM_1000_NS12placeholders3_10E,(_ZN34_INTERNAL_ca8d7f73_4_k_cu_fb9087674cuda3std3__48in_placeE - _ZN34_INTERNAL_ca8d7f73_4_k_cu_fb9087676thrust24THRUST_300001_SM_1000_NS12placeholders3_10E)
_ZN34_INTERNAL_ca8d7f73_4_k_cu_fb9087676thrust24THRUST_300001_SM_1000_NS12placeholders3_10E:
	.zero		1
	.type		_ZN34_INTERNAL_ca8d7f73_4_k_cu_fb9087674cuda3std3__48in_placeE,@object
	.size		_ZN34_INTERNAL_ca8d7f73_4_k_cu_fb9087674cuda3std3__48in_placeE,(_ZN34_INTERNAL_ca8d7f73_4_k_cu_fb9087674cuda3std6ranges3__45__cpo4sizeE - _ZN34_INTERNAL_ca8d7f73_4_k_cu_fb9087674cuda3std3__48in_placeE)
_ZN34_INTERNAL_ca8d7f73_4_k_cu_fb9087674cuda3std3__48in_placeE:
	.zero		1
	.type		_ZN34_INTERNAL_ca8d7f73_4_k_cu_fb9087674cuda3std6ranges3__45__cpo4sizeE,@object
	.size		_ZN34_INTERNAL_ca8d7f73_4_k_cu_fb9087674cuda3std6ranges3__45__cpo4sizeE,(_ZN34_INTERNAL_ca8d7f73_4_k_cu_fb9087676thrust24THRUST_300001_SM_1000_NS12placeholders2_2E - _ZN34_INTERNAL_ca8d7f73_4_k_cu_fb9087674cuda3std6ranges3__45__cpo4sizeE)
_ZN34_INTERNAL_ca8d7f73_4_k_cu_fb9087674cuda3std6ranges3__45__cpo4sizeE:
	.zero		1
	.type		_ZN34_INTERNAL_ca8d7f73_4_k_cu_fb9087676thrust24THRUST_300001_SM_1000_NS12placeholders2_2E,@object
	.size		_ZN34_INTERNAL_ca8d7f73_4_k_cu_fb9087676thrust24THRUST_300001_SM_1000_NS12placeholders2_2E,(_ZN34_INTERNAL_ca8d7f73_4_k_cu_fb9087674cuda3std3__45__cpo6cbeginE - _ZN34_INTERNAL_ca8d7f73_4_k_cu_fb9087676thrust24THRUST_300001_SM_1000_NS12placeholders2_2E)
_ZN34_INTERNAL_ca8d7f73_4_k_cu_fb9087676thrust24THRUST_300001_SM_1000_NS12placeholders2_2E:
	.zero		1
	.type		_ZN34_INTERNAL_ca8d7f73_4_k_cu_fb9087674cuda3std3__45__cpo6cbeginE,@object
	.size		_ZN34_INTERNAL_ca8d7f73_4_k_cu_fb9087674cuda3std3__45__cpo6cbeginE,(_ZN34_INTERNAL_ca8d7f73_4_k_cu_fb9087674cuda3std6ranges3__45__cpo6cbeginE - _ZN34_INTERNAL_ca8d7f73_4_k_cu_fb9087674cuda3std3__45__cpo6cbeginE)
_ZN34_INTERNAL_ca8d7f73_4_k_cu_fb9087674cuda3std3__45__cpo6cbeginE:
	.zero		1
	.type		_ZN34_INTERNAL_ca8d7f73_4_k_cu_fb9087674cuda3std6ranges3__45__cpo6cbeginE,@object
	.size		_ZN34_INTERNAL_ca8d7f73_4_k_cu_fb9087674cuda3std6ranges3__45__cpo6cbeginE,(_ZN34_INTERNAL_ca8d7f73_4_k_cu_fb9087676thrust24THRUST_300001_SM_1000_NS12placeholders2_6E - _ZN34_INTERNAL_ca8d7f73_4_k_cu_fb9087674cuda3std6ranges3__45__cpo6cbeginE)
_ZN34_INTERNAL_ca8d7f73_4_k_cu_fb9087674cuda3std6ranges3__45__cpo6cbeginE:
	.zero		1
	.type		_ZN34_INTERNAL_ca8d7f73_4_k_cu_fb9087676thrust24THRUST_300001_SM_1000_NS12placeholders2_6E,@object
	.size		_ZN34_INTERNAL_ca8d7f73_4_k_cu_fb9087676thrust24THRUST_300001_SM_1000_NS12placeholders2_6E,(_ZN34_INTERNAL_ca8d7f73_4_k_cu_fb9087674cuda3std3__45__cpo7crbeginE - _ZN34_INTERNAL_ca8d7f73_4_k_cu_fb9087676thrust24THRUST_300001_SM_1000_NS12placeholders2_6E)
_ZN34_INTERNAL_ca8d7f73_4_k_cu_fb9087676thrust24THRUST_300001_SM_1000_NS12placeholders2_6E:
	.zero		1
	.type		_ZN34_INTERNAL_ca8d7f73_4_k_cu_fb9087674cuda3std3__45__cpo7crbeginE,@object
	.size		_ZN34_INTERNAL_ca8d7f73_4_k_cu_fb9087674cuda3std3__45__cpo7crbeginE,(_ZN34_INTERNAL_ca8d7f73_4_k_cu_fb9087674cuda3std6ranges3__45__cpo4nextE - _ZN34_INTERNAL_ca8d7f73_4_k_cu_fb9087674cuda3std3__45__cpo7crbeginE)
_ZN34_INTERNAL_ca8d7f73_4_k_cu_fb9087674cuda3std3__45__cpo7crbeginE:
	.zero		1
	.type		_ZN34_INTERNAL_ca8d7f73_4_k_cu_fb9087674cuda3std6ranges3__45__cpo4nextE,@object
	.size		_ZN34_INTERNAL_ca8d7f73_4_k_cu_fb9087674cuda3std6ranges3__45__cpo4nextE,(_ZN34_INTERNAL_ca8d7f73_4_k_cu_fb9087674cuda3std6ranges3__45__cpo4swapE - _ZN34_INTERNAL_ca8d7f73_4_k_cu_fb9087674cuda3std6ranges3__45__cpo4nextE)
_ZN34_INTERNAL_ca8d7f73_4_k_cu_fb9087674cuda3std6ranges3__45__cpo4nextE:
	.zero		1
	.type		_ZN34_INTERNAL_ca8d7f73_4_k_cu_fb9087674cuda3std6ranges3__45__cpo4swapE,@object
	.size		_ZN34_INTERNAL_ca8d7f73_4_k_cu_fb9087674cuda3std6ranges3__45__cpo4swapE,(_ZN34_INTERNAL_ca8d7f73_4_k_cu_fb9087676thrust24THRUST_300001_SM_1000_NS8cuda_cub10par_nosyncE - _ZN34_INTERNAL_ca8d7f73_4_k_cu_fb9087674cuda3std6ranges3__45__cpo4swapE)
_ZN34_INTERNAL_ca8d7f73_4_k_cu_fb9087674cuda3std6ranges3__45__cpo4swapE:
	.zero		1
	.type		_ZN34_INTERNAL_ca8d7f73_4_k_cu_fb9087676thrust24THRUST_300001_SM_1000_NS8cuda_cub10par_nosyncE,@object
	.size		_ZN34_INTERNAL_ca8d7f73_4_k_cu_fb9087676thrust24THRUST_300001_SM_1000_NS8cuda_cub10par_nosyncE,(_ZN34_INTERNAL_ca8d7f73_4_k_cu_fb9087676thrust24THRUST_300001_SM_1000_NS3seqE - _ZN34_INTERNAL_ca8d7f73_4_k_cu_fb9087676thrust24THRUST_300001_SM_1000_NS8cuda_cub10par_nosyncE)
_ZN34_INTERNAL_ca8d7f73_4_k_cu_fb9087676thrust24THRUST_300001_SM_1000_NS8cuda_cub10par_nosyncE:
	.zero		1
	.type		_ZN34_INTERNAL_ca8d7f73_4_k_cu_fb9087676thrust24THRUST_300001_SM_1000_NS3seqE,@object
	.size		_ZN34_INTERNAL_ca8d7f73_4_k_cu_fb9087676thrust24THRUST_300001_SM_1000_NS3seqE,(_ZN34_INTERNAL_ca8d7f73_4_k_cu_fb9087674cuda3std3__420unreachable_sentinelE - _ZN34_INTERNAL_ca8d7f73_4_k_cu_fb9087676thrust24THRUST_300001_SM_1000_NS3seqE)
_ZN34_INTERNAL_ca8d7f73_4_k_cu_fb9087676thrust24THRUST_300001_SM_1000_NS3seqE:
	.zero		1
	.type		_ZN34_INTERNAL_ca8d7f73_4_k_cu_fb9087674cuda3std3__420unreachable_sentinelE,@object
	.size		_ZN34_INTERNAL_ca8d7f73_4_k_cu_fb9087674cuda3std3__420unreachable_sentinelE,(_ZN34_INTERNAL_ca8d7f73_4_k_cu_fb9087674cuda3std6ranges3__45__cpo5ssizeE - _ZN34_INTERNAL_ca8d7f73_4_k_cu_fb9087674cuda3std3__420unreachable_sentinelE)
_ZN34_INTERNAL_ca8d7f73_4_k_cu_fb9087674cuda3std3__420unreachable_sentinelE:
	.zero		1
	.type		_ZN34_INTERNAL_ca8d7f73_4_k_cu_fb9087674cuda3std6ranges3__45__cpo5ssizeE,@object
	.size		_ZN34_INTERNAL_ca8d7f73_4_k_cu_fb9087674cuda3std6ranges3__45__cpo5ssizeE,(_ZN34_INTERNAL_ca8d7f73_4_k_cu_fb9087676thrust24THRUST_300001_SM_1000_NS12placeholders2_3E - _ZN34_INTERNAL_ca8d7f73_4_k_cu_fb9087674cuda3std6ranges3__45__cpo5ssizeE)
_ZN34_INTERNAL_ca8d7f73_4_k_cu_fb9087674cuda3std6ranges3__45__cpo5ssizeE:
	.zero		1
	.type		_ZN34_INTERNAL_ca8d7f73_4_k_cu_fb9087676thrust24THRUST_300001_SM_1000_NS12placeholders2_3E,@object
	.size		_ZN34_INTERNAL_ca8d7f73_4_k_cu_fb9087676thrust24THRUST_300001_SM_1000_NS12placeholders2_3E,(_ZN34_INTERNAL_ca8d7f73_4_k_cu_fb9087674cuda3std3__45__cpo4cendE - _ZN34_INTERNAL_ca8d7f73_4_k_cu_fb9087676thrust24THRUST_300001_SM_1000_NS12placeholders2_3E)
_ZN34_INTERNAL_ca8d7f73_4_k_cu_fb9087676thrust24THRUST_300001_SM_1000_NS12placeholders2_3E:
	.zero		1
	.type		_ZN34_INTERNAL_ca8d7f73_4_k_cu_fb9087674cuda3std3__45__cpo4cendE,@object
	.size		_ZN34_INTERNAL_ca8d7f73_4_k_cu_fb9087674cuda3std3__45__cpo4cendE,(_ZN34_INTERNAL_ca8d7f73_4_k_cu_fb9087674cuda3std6ranges3__45__cpo4cendE - _ZN34_INTERNAL_ca8d7f73_4_k_cu_fb9087674cuda3std3__45__cpo4cendE)
_ZN34_INTERNAL_ca8d7f73_4_k_cu_fb9087674cuda3std3__45__cpo4cendE:
	.zero		1
	.type		_ZN34_INTERNAL_ca8d7f73_4_k_cu_fb9087674cuda3std6ranges3__45__cpo4cendE,@object
	.size		_ZN34_INTERNAL_ca8d7f73_4_k_cu_fb9087674cuda3std6ranges3__45__cpo4cendE,(_ZN34_INTERNAL_ca8d7f73_4_k_cu_fb9087676thrust24THRUST_300001_SM_1000_NS12placeholders2_7E - _ZN34_INTERNAL_ca8d7f73_4_k_cu_fb9087674cuda3std6ranges3__45__cpo4cendE)
_ZN34_INTERNAL_ca8d7f73_4_k_cu_fb9087674cuda3std6ranges3__45__cpo4cendE:
	.zero		1
	.type		_ZN34_INTERNAL_ca8d7f73_4_k_cu_fb9087676thrust24THRUST_300001_SM_1000_NS12placeholders2_7E,@object
	.size		_ZN34_INTERNAL_ca8d7f73_4_k_cu_fb9087676thrust24THRUST_300001_SM_1000_NS12placeholders2_7E,(_ZN34_INTERNAL_ca8d7f73_4_k_cu_fb9087674cuda3std3__45__cpo5crendE - _ZN34_INTERNAL_ca8d7f73_4_k_cu_fb9087676thrust24THRUST_300001_SM_1000_NS12placeholders2_7E)
_ZN34_INTERNAL_ca8d7f73_4_k_cu_fb9087676thrust24THRUST_300001_SM_1000_NS12placeholders2_7E:
	.zero		1
	.type		_ZN34_INTERNAL_ca8d7f73_4_k_cu_fb9087674cuda3std3__45__cpo5crendE,@object
	.size		_ZN34_INTERNAL_ca8d7f73_4_k_cu_fb9087674cuda3std3__45__cpo5crendE,(_ZN34_INTERNAL_ca8d7f73_4_k_cu_fb9087674cuda3std6ranges3__45__cpo4prevE - _ZN34_INTERNAL_ca8d7f73_4_k_cu_fb9087674cuda3std3__45__cpo5crendE)
_ZN34_INTERNAL_ca8d7f73_4_k_cu_fb9087674cuda3std3__45__cpo5crendE:
	.zero		1
	.type		_ZN34_INTERNAL_ca8d7f73_4_k_cu_fb9087674cuda3std6ranges3__45__cpo4prevE,@object
	.size		_ZN34_INTERNAL_ca8d7f73_4_k_cu_fb9087674cuda3std6ranges3__45__cpo4prevE,(_ZN34_INTERNAL_ca8d7f73_4_k_cu_fb9087674cuda3std6ranges3__45__cpo9iter_moveE - _ZN34_INTERNAL_ca8d7f73_4_k_cu_fb9087674cuda3std6ranges3__45__cpo4prevE)
_ZN34_INTERNAL_ca8d7f73_4_k_cu_fb9087674cuda3std6ranges3__45__cpo4prevE:
	.zero		1
	.type		_ZN34_INTERNAL_ca8d7f73_4_k_cu_fb9087674cuda3std6ranges3__45__cpo9iter_moveE,@object
	.size		_ZN34_INTERNAL_ca8d7f73_4_k_cu_fb9087674cuda3std6ranges3__45__cpo9iter_moveE,(_ZN34_INTERNAL_ca8d7f73_4_k_cu_fb9087676thrust24THRUST_300001_SM_1000_NS6system6detail10sequential3seqE - _ZN34_INTERNAL_ca8d7f73_4_k_cu_fb9087674cuda3std6ranges3__45__cpo9iter_moveE)
_ZN34_INTERNAL_ca8d7f73_4_k_cu_fb9087674cuda3std6ranges3__45__cpo9iter_moveE:
	.zero		1
	.type		_ZN34_INTERNAL_ca8d7f73_4_k_cu_fb9087676thrust24THRUST_300001_SM_1000_NS6system6detail10sequential3seqE,@object
	.size		_ZN34_INTERNAL_ca8d7f73_4_k_cu_fb9087676thrust24THRUST_300001_SM_1000_NS6system6detail10sequential3seqE,(_ZN34_INTERNAL_ca8d7f73_4_k_cu_fb9087676thrust24THRUST_300001_SM_1000_NS12placeholders2_9E - _ZN34_INTERNAL_ca8d7f73_4_k_cu_fb9087676thrust24THRUST_300001_SM_1000_NS6system6detail10sequential3seqE)
_ZN34_INTERNAL_ca8d7f73_4_k_cu_fb9087676thrust24THRUST_300001_SM_1000_NS6system6detail10sequential3seqE:
	.zero		1
	.type		_ZN34_INTERNAL_ca8d7f73_4_k_cu_fb9087676thrust24THRUST_300001_SM_1000_NS12placeholders2_9E,@object
	.size		_ZN34_INTERNAL_ca8d7f73_4_k_cu_fb9087676thrust24THRUST_300001_SM_1000_NS12placeholders2_9E,(_ZN34_INTERNAL_ca8d7f73_4_k_cu_fb9087674cuda3std3__419piecewise_constructE - _ZN34_INTERNAL_ca8d7f73_4_k_cu_fb9087676thrust24THRUST_300001_SM_1000_NS12placeholders2_9E)
_ZN34_INTERNAL_ca8d7f73_4_k_cu_fb9087676thrust24THRUST_300001_SM_1000_NS12placeholders2_9E:
	.zero		1
	.type		_ZN34_INTERNAL_ca8d7f73_4_k_cu_fb9087674cuda3std3__419piecewise_constructE,@object
	.size		_ZN34_INTERNAL_ca8d7f73_4_k_cu_fb9087674cuda3std3__419piecewise_constructE,(_ZN34_INTERNAL_ca8d7f73_4_k_cu_fb9087674cuda3std6ranges3__45__cpo5cdataE - _ZN34_INTERNAL_ca8d7f73_4_k_cu_fb9087674cuda3std3__419piecewise_constructE)
_ZN34_INTERNAL_ca8d7f73_4_k_cu_fb9087674cuda3std3__419piecewise_constructE:
	.zero		1
	.type		_ZN34_INTERNAL_ca8d7f73_4_k_cu_fb9087674cuda3std6ranges3__45__cpo5cdataE,@object
	.size		_ZN34_INTERNAL_ca8d7f73_4_k_cu_fb9087674cuda3std6ranges3__45__cpo5cdataE,(_ZN34_INTERNAL_ca8d7f73_4_k_cu_fb9087676thrust24THRUST_300001_SM_1000_NS12placeholders2_1E - _ZN34_INTERNAL_ca8d7f73_4_k_cu_fb9087674cuda3std6ranges3__45__cpo5cdataE)
_ZN34_INTERNAL_ca8d7f73_4_k_cu_fb9087674cuda3std6ranges3__45__cpo5cdataE:
	.zero		1
	.type		_ZN34_INTERNAL_ca8d7f73_4_k_cu_fb9087676thrust24THRUST_300001_SM_1000_NS12placeholders2_1E,@object
	.size		_ZN34_INTERNAL_ca8d7f73_4_k_cu_fb9087676thrust24THRUST_300001_SM_1000_NS12placeholders2_1E,(_ZN34_INTERNAL_ca8d7f73_4_k_cu_fb9087674cuda3std3__45__cpo3endE - _ZN34_INTERNAL_ca8d7f73_4_k_cu_fb9087676thrust24THRUST_300001_SM_1000_NS12placeholders2_1E)
_ZN34_INTERNAL_ca8d7f73_4_k_cu_fb9087676thrust24THRUST_300001_SM_1000_NS12placeholders2_1E:
	.zero		1
	.type		_ZN34_INTERNAL_ca8d7f73_4_k_cu_fb9087674cuda3std3__45__cpo3endE,@object
	.size		_ZN34_INTERNAL_ca8d7f73_4_k_cu_fb9087674cuda3std3__45__cpo3endE,(_ZN34_INTERNAL_ca8d7f73_4_k_cu_fb9087674cuda3std6ranges3__45__cpo3endE - _ZN34_INTERNAL_ca8d7f73_4_k_cu_fb9087674cuda3std3__45__cpo3endE)
_ZN34_INTERNAL_ca8d7f73_4_k_cu_fb9087674cuda3std3__45__cpo3endE:
	.zero		1
	.type		_ZN34_INTERNAL_ca8d7f73_4_k_cu_fb9087674cuda3std6ranges3__45__cpo3endE,@object
	.size		_ZN34_INTERNAL_ca8d7f73_4_k_cu_fb9087674cuda3std6ranges3__45__cpo3endE,(_ZN34_INTERNAL_ca8d7f73_4_k_cu_fb9087676thrust24THRUST_300001_SM_1000_NS12placeholders2_5E - _ZN34_INTERNAL_ca8d7f73_4_k_cu_fb9087674cuda3std6ranges3__45__cpo3endE)
_ZN34_INTERNAL_ca8d7f73_4_k_cu_fb9087674cuda3std6ranges3__45__cpo3endE:
	.zero		1
	.type		_ZN34_INTERNAL_ca8d7f73_4_k_cu_fb9087676thrust24THRUST_300001_SM_1000_NS12placeholders2_5E,@object
	.size		_ZN34_INTERNAL_ca8d7f73_4_k_cu_fb9087676thrust24THRUST_300001_SM_1000_NS12placeholders2_5E,(_ZN34_INTERNAL_ca8d7f73_4_k_cu_fb9087674cuda3std3__45__cpo4rendE - _ZN34_INTERNAL_ca8d7f73_4_k_cu_fb9087676thrust24THRUST_300001_SM_1000_NS12placeholders2_5E)
_ZN34_INTERNAL_ca8d7f73_4_k_cu_fb9087676thrust24THRUST_300001_SM_1000_NS12placeholders2_5E:
	.zero		1
	.type		_ZN34_INTERNAL_ca8d7f73_4_k_cu_fb9087674cuda3std3__45__cpo4rendE,@object
	.size		_ZN34_INTERNAL_ca8d7f73_4_k_cu_fb9087674cuda3std3__45__cpo4rendE,(_ZN34_INTERNAL_ca8d7f73_4_k_cu_fb9087674cuda3std6ranges3__45__cpo9iter_swapE - _ZN34_INTERNAL_ca8d7f73_4_k_cu_fb9087674cuda3std3__45__cpo4rendE)
_ZN34_INTERNAL_ca8d7f73_4_k_cu_fb9087674cuda3std3__45__cpo4rendE:
	.zero		1
	.type		_ZN34_INTERNAL_ca8d7f73_4_k_cu_fb9087674cuda3std6ranges3__45__cpo9iter_swapE,@object
	.size		_ZN34_INTERNAL_ca8d7f73_4_k_cu_fb9087674cuda3std6ranges3__45__cpo9iter_swapE,(_ZN34_INTERNAL_ca8d7f73_4_k_cu_fb9087674cuda3std3__48unexpectE - _ZN34_INTERNAL_ca8d7f73_4_k_cu_fb9087674cuda3std6ranges3__45__cpo9iter_swapE)
_ZN34_INTERNAL_ca8d7f73_4_k_cu_fb9087674cuda3std6ranges3__45__cpo9iter_swapE:
	.zero		1
	.type		_ZN34_INTERNAL_ca8d7f73_4_k_cu_fb9087674cuda3std3__48unexpectE,@object
	.size		_ZN34_INTERNAL_ca8d7f73_4_k_cu_fb9087674cuda3std3__48unexpectE,(_ZN34_INTERNAL_ca8d7f73_4_k_cu_fb9087676thrust24THRUST_300001_SM_1000_NS8cuda_cub3parE - _ZN34_INTERNAL_ca8d7f73_4_k_cu_fb9087674cuda3std3__48unexpectE)
_ZN34_INTERNAL_ca8d7f73_4_k_cu_fb9087674cuda3std3__48unexpectE:
	.zero		1
	.type		_ZN34_INTERNAL_ca8d7f73_4_k_cu_fb9087676thrust24THRUST_300001_SM_1000_NS8cuda_cub3parE,@object
	.size		_ZN34_INTERNAL_ca8d7f73_4_k_cu_fb9087676thrust24THRUST_300001_SM_1000_NS8cuda_cub3parE,(.L_29 - _ZN34_INTERNAL_ca8d7f73_4_k_cu_fb9087676thrust24THRUST_300001_SM_1000_NS8cuda_cub3parE)
_ZN34_INTERNAL_ca8d7f73_4_k_cu_fb9087676thrust24THRUST_300001_SM_1000_NS8cuda_cub3parE:
	.zero		1
.L_29:


//--------------------- .nv.shared._Z22convMultiChannelKernelPKfS0_Pfiiiii --------------------------
	.section	.nv.shared._Z22convMultiChannelKernelPKfS0_Pfiiiii,"aw",@nobits
	.sectionflags	@""
	.align	16
	.zero		1024


//--------------------- .nv.shared._Z13softmaxKernelPfS_i --------------------------
	.section	.nv.shared._Z13softmaxKernelPfS_i,"aw",@nobits
	.sectionflags	@""
	.align	16
	.zero		1024


//--------------------- .nv.shared._Z9applyReLUPfi --------------------------
	.section	.nv.shared._Z9applyReLUPfi,"aw",@nobits
	.sectionflags	@""
	.align	16
	.zero		1024


//--------------------- .nv.shared._Z25fullyConnectedLayerKernelPfS_S_S_ii --------------------------
	.section	.nv.shared._Z25fullyConnectedLayerKernelPfS_S_S_ii,"aw",@nobits
	.sectionflags	@""
	.align	16
	.zero		1024


//--------------------- .nv.shared._Z15addBiasesKernelPfPKfiii --------------------------
	.section	.nv.shared._Z15addBiasesKernelPfPKfiii,"aw",@nobits
	.sectionflags	@""
	.align	16
	.zero		1024


//--------------------- .nv.shared._Z18applySigmoidKernelPfS_i --------------------------
	.section	.nv.shared._Z18applySigmoidKernelPfS_i,"aw",@nobits
	.sectionflags	@""
	.align	16
	.zero		1024


//--------------------- .nv.shared._Z20averagePoolingKernelPKfPfiii --------------------------
	.section	.nv.shared._Z20averagePoolingKernelPKfPfiii,"aw",@nobits
	.sectionflags	@""
	.align	16
	.zero		1024


//--------------------- .nv.shared._Z16maxPoolingKernelPKfPfiii --------------------------
	.section	.nv.shared._Z16maxPoolingKernelPKfPfiii,"aw",@nobits
	.sectionflags	@""
	.align	16
	.zero		1024


//--------------------- .nv.shared._Z15applyTanhKernelPfi --------------------------
	.section	.nv.shared._Z15applyTanhKernelPfi,"aw",@nobits
	.sectionflags	@""
	.align	16
	.zero		1024


//--------------------- .nv.shared._Z15applyReLUKernelPfi --------------------------
	.section	.nv.shared._Z15applyReLUKernelPfi,"aw",@nobits
	.sectionflags	@""
	.align	16
	.zero		1024


//--------------------- .nv.shared._Z28convolutionKernelWithPaddingPKfS0_Pfii --------------------------
	.section	.nv.shared._Z28convolutionKernelWithPaddingPKfS0_Pfii,"aw",@nobits
	.sectionflags	@""
	.align	16
	.zero		1024


//--------------------- .nv.shared._Z31convolutionKernelWithoutPaddingPKfS0_Pfii --------------------------
	.section	.nv.shared._Z31convolutionKernelWithoutPaddingPKfS0_Pfii,"aw",@nobits
	.sectionflags	@""
	.align	16
	.zero		1024


//--------------------- .nv.constant0._ZN3cub18CUB_300001_SM_10006detail11EmptyKernelIvEEvv --------------------------
	.section	.nv.constant0._ZN3cub18CUB_300001_SM_10006detail11EmptyKernelIvEEvv,"a",@progbits
	.sectionflags	@""
	.align	4
.nv.constant0._ZN3cub18CUB_300001_SM_10006detail11EmptyKernelIvEEvv:
	.zero		896


//--------------------- .nv.constant0._Z22convMultiChannelKernelPKfS0_Pfiiiii --------------------------
	.section	.nv.constant0._Z22convMultiChannelKernelPKfS0_Pfiiiii,"a",@progbits
	.sectionflags	@""
	.align	4
.nv.constant0._Z22convMultiChannelKernelPKfS0_Pfiiiii:
	.zero		940


//--------------------- .nv.constant0._Z13softmaxKernelPfS_i --------------------------
	.section	.nv.constant0._Z13softmaxKernelPfS_i,"a",@progbits
	.sectionflags	@""
	.align	4
.nv.constant0._Z13softmaxKernelPfS_i:
	.zero		916


//--------------------- .nv.constant0._Z9applyReLUPfi --------------------------
	.section	.nv.constant0._Z9applyReLUPfi,"a",@progbits
	.sectionflags	@""
	.align	4
.nv.constant0._Z9applyReLUPfi:
	.zero		908


//--------------------- .nv.constant0._Z25fullyConnectedLayerKernelPfS_S_S_ii --------------------------
	.section	.nv.constant0._Z25fullyConnectedLayerKernelPfS_S_S_ii,"a",@progbits
	.sectionflags	@""
	.align	4
.nv.constant0._Z25fullyConnectedLayerKernelPfS_S_S_ii:
	.zero		936


//--------------------- .nv.constant0._Z15addBiasesKernelPfPKfiii --------------------------
	.section	.nv.constant0._Z15addBiasesKernelPfPKfiii,"a",@progbits
	.sectionflags	@""
	.align	4
.nv.constant0._Z15addBiasesKernelPfPKfiii:
	.zero		924


//--------------------- .nv.constant0._Z18applySigmoidKernelPfS_i --------------------------
	.section	.nv.constant0._Z18applySigmoidKernelPfS_i,"a",@progbits
	.sectionflags	@""
	.align	4
.nv.constant0._Z18applySigmoidKernelPfS_i:
	.zero		916


//--------------------- .nv.constant0._Z20averagePoolingKernelPKfPfiii --------------------------
	.section	.nv.constant0._Z20averagePoolingKernelPKfPfiii,"a",@progbits
	.sectionflags	@""
	.align	4
.nv.constant0._Z20averagePoolingKernelPKfPfiii:
	.zero		924


//--------------------- .nv.constant0._Z16maxPoolingKernelPKfPfiii --------------------------
	.section	.nv.constant0._Z16maxPoolingKernelPKfPfiii,"a",@progbits
	.sectionflags	@""
	.align	4
.nv.constant0._Z16maxPoolingKernelPKfPfiii:
	.zero		924


//--------------------- .nv.constant0._Z15applyTanhKernelPfi --------------------------
	.section	.nv.constant0._Z15applyTanhKernelPfi,"a",@progbits
	.sectionflags	@""
	.align	4
.nv.constant0._Z15applyTanhKernelPfi:
	.zero		908


//--------------------- .nv.constant0._Z15applyReLUKernelPfi --------------------------
	.section	.nv.constant0._Z15applyReLUKernelPfi,"a",@progbits
	.sectionflags	@""
	.align	4
.nv.constant0._Z15applyReLUKernelPfi:
	.zero		908


//--------------------- .nv.constant0._Z28convolutionKernelWithPaddingPKfS0_Pfii --------------------------
	.section	.nv.constant0._Z28convolutionKernelWithPaddingPKfS0_Pfii,"a",@progbits
	.sectionflags	@""
	.align	4
.nv.constant0._Z28convolutionKernelWithPaddingPKfS0_Pfii:
	.zero		928


//--------------------- .nv.constant0._Z31convolutionKernelWithoutPaddingPKfS0_Pfii --------------------------
	.section	.nv.constant0._Z31convolutionKernelWithoutPaddingPKfS0_Pfii,"a",@progbits
	.sectionflags	@""
	.align	4
.nv.constant0._Z31convolutionKernelWithoutPaddingPKfS0_Pfii:
	.zero		928


//--------------------- SYMBOLS --------------------------

	.type		.nv.reservedSmem.offset0,@object
	.size		.nv.reservedSmem.offset0,0x4
	.type		.nv.reservedSmem.cap,@object
	.size		.nv.reservedSmem.cap,0x4
